	.target	sm_80

	.elftype	@"ET_EXEC"


//--------------------- .note.nv.tkinfo           --------------------------
	.section	.note.nv.tkinfo,"",@"SHT_NOTE"
	.sectionflags	@"SHF_NOTE_NV_TKINFO"
	.tkinfo
        /*0018*/ 	.word	0x00000002
        /*0030*/ 	.string	""
        /*0030*/ 	.string	"ptxas"
        /*0030*/ 	.string	"Cuda compilation tools, release 13.0, V13.0.88"
        /*0030*/ 	.string	"Build cuda_13.0.r13.0/compiler.36424714_0"
        /*0030*/ 	.string	"-v  -suppress-debug-info  -lineinfo  -arch sm_80 "



//--------------------- .note.nv.cuinfo           --------------------------
	.section	.note.nv.cuinfo,"",@"SHT_NOTE"
	.sectionflags	@"SHF_NOTE_NV_CUINFO"
        /*0018*/ 	.short	0x0002
        /*001a*/ 	.short	0x0050
        /*001c*/ 	.short	0x0082
	.zero		2


//--------------------- .nv.info                  --------------------------
	.section	.nv.info,"",@"SHT_CUDA_INFO"
	.align	4


	//----- nvinfo : EIATTR_REGCOUNT
	.align		4
        /*0000*/ 	.byte	0x04, 0x2f
        /*0002*/ 	.short	(.L_1 - .L_0)
	.align		4
.L_0:
        /*0004*/ 	.word	index@(matmul_kernel)
        /*0008*/ 	.word	0x000000ff


	//----- nvinfo : EIATTR_FRAME_SIZE
	.align		4
.L_1:
        /*000c*/ 	.byte	0x04, 0x11
        /*000e*/ 	.short	(.L_3 - .L_2)
	.align		4
.L_2:
        /*0010*/ 	.word	index@(matmul_kernel)
        /*0014*/ 	.word	0x00000218


	//----- nvinfo : EIATTR_MIN_STACK_SIZE
	.align		4
.L_3:
        /*0018*/ 	.byte	0x04, 0x12
        /*001a*/ 	.short	(.L_5 - .L_4)
	.align		4
.L_4:
        /*001c*/ 	.word	index@(matmul_kernel)
        /*0020*/ 	.word	0x00000218
.L_5:


//--------------------- .nv.info.matmul_kernel    --------------------------
	.section	.nv.info.matmul_kernel,"",@"SHT_CUDA_INFO"
	.sectionflags	@""
	.align	4


	//----- nvinfo : EIATTR_CUDA_API_VERSION
	.align		4
        /*0000*/ 	.byte	0x04, 0x37
        /*0002*/ 	.short	(.L_7 - .L_6)
.L_6:
        /*0004*/ 	.word	0x00000082


	//----- nvinfo : EIATTR_SW2861232_WAR
	.align		4
.L_7:
        /*0008*/ 	.byte	0x01, 0x35
	.zero		2


	//----- nvinfo : EIATTR_PARAM_CBANK
	.align		4
        /*000c*/ 	.byte	0x04, 0x0a
        /*000e*/ 	.short	(.L_9 - .L_8)
	.align		4
.L_8:
        /*0010*/ 	.word	index@(.nv.constant0.matmul_kernel)
        /*0014*/ 	.short	0x0160
        /*0016*/ 	.short	0x0050


	//----- nvinfo : EIATTR_CBANK_PARAM_SIZE
	.align		4
.L_9:
        /*0018*/ 	.byte	0x03, 0x19
        /*001a*/ 	.short	0x0050


	//----- nvinfo : EIATTR_KPARAM_INFO
	.align		4
        /*001c*/ 	.byte	0x04, 0x17
        /*001e*/ 	.short	(.L_11 - .L_10)
.L_10:
        /*0020*/ 	.word	0x00000000
        /*0024*/ 	.short	0x000d
        /*0026*/ 	.short	0x0048
        /*0028*/ 	.byte	0x00, 0xf4, 0x21, 0x00


	//----- nvinfo : EIATTR_KPARAM_INFO
	.align		4
.L_11:
        /*002c*/ 	.byte	0x04, 0x17
        /*002e*/ 	.short	(.L_13 - .L_12)
.L_12:
        /*0030*/ 	.word	0x00000000
        /*0034*/ 	.short	0x000c
        /*0036*/ 	.short	0x0040
        /*0038*/ 	.byte	0x00, 0xf4, 0x21, 0x00


	//----- nvinfo : EIATTR_KPARAM_INFO
	.align		4
.L_13:
        /*003c*/ 	.byte	0x04, 0x17
        /*003e*/ 	.short	(.L_15 - .L_14)
.L_14:
        /*0040*/ 	.word	0x00000000
        /*0044*/ 	.short	0x000b
        /*0046*/ 	.short	0x0038
        /*0048*/ 	.byte	0x00, 0xf0, 0x11, 0x00


	//----- nvinfo : EIATTR_KPARAM_INFO
	.align		4
.L_15:
        /*004c*/ 	.byte	0x04, 0x17
        /*004e*/ 	.short	(.L_17 - .L_16)
.L_16:
        /*0050*/ 	.word	0x00000000
        /*0054*/ 	.short	0x000a
        /*0056*/ 	.short	0x0034
        /*0058*/ 	.byte	0x00, 0xf0, 0x11, 0x00


	//----- nvinfo : EIATTR_KPARAM_INFO
	.align		4
.L_17:
        /*005c*/ 	.byte	0x04, 0x17
        /*005e*/ 	.short	(.L_19 - .L_18)
.L_18:
        /*0060*/ 	.word	0x00000000
        /*0064*/ 	.short	0x0009
        /*0066*/ 	.short	0x0030
        /*0068*/ 	.byte	0x00, 0xf0, 0x11, 0x00


	//----- nvinfo : EIATTR_KPARAM_INFO
	.align		4
.L_19:
        /*006c*/ 	.byte	0x04, 0x17
        /*006e*/ 	.short	(.L_21 - .L_20)
.L_20:
        /*0070*/ 	.word	0x00000000
        /*0074*/ 	.short	0x0008
        /*0076*/ 	.short	0x002c
        /*0078*/ 	.byte	0x00, 0xf0, 0x11, 0x00


	//----- nvinfo : EIATTR_KPARAM_INFO
	.align		4
.L_21:
        /*007c*/ 	.byte	0x04, 0x17
        /*007e*/ 	.short	(.L_23 - .L_22)
.L_22:
        /*0080*/ 	.word	0x00000000
        /*0084*/ 	.short	0x0007
        /*0086*/ 	.short	0x0028
        /*0088*/ 	.byte	0x00, 0xf0, 0x11, 0x00


	//----- nvinfo : EIATTR_KPARAM_INFO
	.align		4
.L_23:
        /*008c*/ 	.byte	0x04, 0x17
        /*008e*/ 	.short	(.L_25 - .L_24)
.L_24:
        /*0090*/ 	.word	0x00000000
        /*0094*/ 	.short	0x0006
        /*0096*/ 	.short	0x0024
        /*0098*/ 	.byte	0x00, 0xf0, 0x11, 0x00


	//----- nvinfo : EIATTR_KPARAM_INFO
	.align		4
.L_25:
        /*009c*/ 	.byte	0x04, 0x17
        /*009e*/ 	.short	(.L_27 - .L_26)
.L_26:
        /*00a0*/ 	.word	0x00000000
        /*00a4*/ 	.short	0x0005
        /*00a6*/ 	.short	0x0020
        /*00a8*/ 	.byte	0x00, 0xf0, 0x11, 0x00


	//----- nvinfo : EIATTR_KPARAM_INFO
	.align		4
.L_27:
        /*00ac*/ 	.byte	0x04, 0x17
        /*00ae*/ 	.short	(.L_29 - .L_28)
.L_28:
        /*00b0*/ 	.word	0x00000000
        /*00b4*/ 	.short	0x0004
        /*00b6*/ 	.short	0x001c
        /*00b8*/ 	.byte	0x00, 0xf0, 0x11, 0x00


	//----- nvinfo : EIATTR_KPARAM_INFO
	.align		4
.L_29:
        /*00bc*/ 	.byte	0x04, 0x17
        /*00be*/ 	.short	(.L_31 - .L_30)
.L_30:
        /*00c0*/ 	.word	0x00000000
        /*00c4*/ 	.short	0x0003
        /*00c6*/ 	.short	0x0018
        /*00c8*/ 	.byte	0x00, 0xf0, 0x11, 0x00


	//----- nvinfo : EIATTR_KPARAM_INFO
	.align		4
.L_31:
        /*00cc*/ 	.byte	0x04, 0x17
        /*00ce*/ 	.short	(.L_33 - .L_32)
.L_32:
        /*00d0*/ 	.word	0x00000000
        /*00d4*/ 	.short	0x0002
        /*00d6*/ 	.short	0x0010
        /*00d8*/ 	.byte	0x00, 0xf4, 0x21, 0x00


	//----- nvinfo : EIATTR_KPARAM_INFO
	.align		4
.L_33:
        /*00dc*/ 	.byte	0x04, 0x17
        /*00de*/ 	.short	(.L_35 - .L_34)
.L_34:
        /*00e0*/ 	.word	0x00000000
        /*00e4*/ 	.short	0x0001
        /*00e6*/ 	.short	0x0008
        /*00e8*/ 	.byte	0x00, 0xf4, 0x21, 0x00


	//----- nvinfo : EIATTR_KPARAM_INFO
	.align		4
.L_35:
        /*00ec*/ 	.byte	0x04, 0x17
        /*00ee*/ 	.short	(.L_37 - .L_36)
.L_36:
        /*00f0*/ 	.word	0x00000000
        /*00f4*/ 	.short	0x0000
        /*00f6*/ 	.short	0x0000
        /*00f8*/ 	.byte	0x00, 0xf4, 0x21, 0x00


	//----- nvinfo : EIATTR_MAXREG_COUNT
	.align		4
.L_37:
        /*00fc*/ 	.byte	0x03, 0x1b
        /*00fe*/ 	.short	0x00ff


	//----- nvinfo : EIATTR_NUM_BARRIERS
	.align		4
        /*0100*/ 	.byte	0x02, 0x4c
        /*0102*/ 	.byte	0x01
	.zero		1


	//----- nvinfo : EIATTR_ANNOTATIONS
	.align		4
        /*0104*/ 	.byte	0x04, 0x55
        /*0106*/ 	.short	(.L_39 - .L_38)


	//   ....[0]....
.L_38:
        /*0108*/ 	.word	0x00000001
        /*010c*/ 	.byte	0x90, 0x05, 0x00, 0x00, 0x01, 0x00, 0x00, 0x00, 0xd0, 0x19, 0x00, 0x00, 0x01, 0x00, 0x00, 0x00
        /* <DEDUP_REMOVED lines=71> */
        /*058c*/ 	.byte	0x30, 0x53, 0x00, 0x00, 0x01, 0x00, 0x00, 0x00, 0xf0, 0x59, 0x00, 0x00


	//----- nvinfo : EIATTR_MERCURY_ISA_VERSION
	.align		4
.L_39:
        /*0598*/ 	.byte	0x03, 0x5f
        /*059a*/ 	.short	0x0000


	//----- nvinfo : EIATTR_EXIT_INSTR_OFFSETS
	.align		4
        /*059c*/ 	.byte	0x04, 0x1c
        /*059e*/ 	.short	(.L_41 - .L_40)


	//   ....[0]....
.L_40:
        /*05a0*/ 	.word	0x000085e0


	//   ....[1]....
        /*05a4*/ 	.word	0x00008610


	//----- nvinfo : EIATTR_REQNTID
	.align		4
.L_41:
        /*05a8*/ 	.byte	0x04, 0x10
        /*05aa*/ 	.short	(.L_43 - .L_42)
.L_42:
        /*05ac*/ 	.word	0x00000080
        /*05b0*/ 	.word	0x00000001
        /*05b4*/ 	.word	0x00000001
.L_43:


//--------------------- .nv.callgraph             --------------------------
	.section	.nv.callgraph,"",@"SHT_CUDA_CALLGRAPH"
	.align	4
	.sectionentsize	8
	.align		4
        /*0000*/ 	.word	0x00000000
	.align		4
        /*0004*/ 	.word	0xffffffff
	.align		4
        /*0008*/ 	.word	0x00000000
	.align		4
        /*000c*/ 	.word	0xfffffffe
	.align		4
        /*0010*/ 	.word	0x00000000
	.align		4
        /*0014*/ 	.word	0xfffffffd
	.align		4
        /*0018*/ 	.word	0x00000000
	.align		4
        /*001c*/ 	.word	0xfffffffc


//--------------------- .nv.rel.action            --------------------------
	.section	.nv.rel.action,"",@"SHT_CUDA_RELOCINFO"
	.align	8
	.sectionentsize	8
        /*0000*/ 	.byte	0x73, 0x00, 0x00, 0x00, 0x00, 0x00, 0x00, 0x00, 0x00, 0x00, 0x00, 0x11, 0x25, 0x00, 0x05, 0x36


//--------------------- .nv.constant0.matmul_kernel --------------------------
	.section	.nv.constant0.matmul_kernel,"a",@progbits
	.sectionflags	@""
	.align	4
.nv.constant0.matmul_kernel:
	.zero		432


//--------------------- .text.matmul_kernel       --------------------------
	.section	.text.matmul_kernel,"ax",@progbits
	.sectioninfo	@"SHI_REGISTERS=255"
	.align	128
        .global         matmul_kernel
        .type           matmul_kernel,@function
        .size           matmul_kernel,(.L_x_5 - matmul_kernel)
        .other          matmul_kernel,@"STO_CUDA_ENTRY STV_DEFAULT"
matmul_kernel:
.text.matmul_kernel:
[----:B------:R-:W-:Y:S02]  /*0000*/  IMAD.MOV.U32 R1, RZ, RZ, c[0x0][0x28] ;  /* 0x00000a00ff017624 */ /* 0x000fe400078e00ff */
[----:B------:R-:W-:Y:S01]  /*0010*/  IMAD.MOV.U32 R0, RZ, RZ, c[0x0][0x17c] ;  /* 0x00005f00ff007624 */ /* 0x000fe200078e00ff */
[----:B------:R-:W0:Y:S01]  /*0020*/  S2R R5, SR_CTAID.X ;  /* 0x0000000000057919 */ /* 0x000e220000002500 */
[----:B------:R-:W-:Y:S01]  /*0030*/  ULDC.64 UR4, c[0x0][0x118] ;  /* 0x0000460000047ab9 */ /* 0x000fe20000000a00 */
[----:B------:R-:W-:Y:S02]  /*0040*/  IADD3 R1, R1, -0x218, RZ ;  /* 0xfffffde801017810 */ /* 0x000fe40007ffe0ff */
[----:B------:R-:W-:Y:S01]  /*0050*/  IADD3 R0, R0, 0x3f, RZ ;  /* 0x0000003f00007810 */ /* 0x000fe20007ffe0ff */
[----:B------:R-:W1:Y:S03]  /*0060*/  S2R R36, SR_TID.X ;  /* 0x0000000000247919 */ /* 0x000e660000002100 */
[----:B------:R-:W-:-:S04]  /*0070*/  SHF.R.S32.HI R3, RZ, 0x1f, R0 ;  /* 0x0000001fff037819 */ /* 0x000fc80000011400 */
[----:B------:R-:W-:-:S04]  /*0080*/  LEA.HI R3, R3, R0, RZ, 0x6 ;  /* 0x0000000003037211 */ /* 0x000fc800078f30ff */
[----:B------:R-:W-:-:S05]  /*0090*/  SHF.R.S32.HI R3, RZ, 0x6, R3 ;  /* 0x00000006ff037819 */ /* 0x000fca0000011403 */
[----:B------:R-:W-:Y:S01]  /*00a0*/  IMAD.SHL.U32 R4, R3, 0x4, RZ ;  /* 0x0000000403047824 */ /* 0x000fe200078e00ff */
[----:B0-----:R-:W-:-:S04]  /*00b0*/  IABS R8, R5 ;  /* 0x0000000500087213 */ /* 0x001fc80000000000 */
[-C--:B------:R-:W-:Y:S02]  /*00c0*/  IABS R7, R4.reuse ;  /* 0x0000000400077213 */ /* 0x080fe40000000000 */
[----:B------:R-:W-:Y:S02]  /*00d0*/  IABS R10, R4 ;  /* 0x00000004000a7213 */ /* 0x000fe40000000000 */
[----:B------:R-:W0:Y:S01]  /*00e0*/  I2F.RP R0, R7 ;  /* 0x0000000700007306 */ /* 0x000e220000209400 */
[C---:B-1----:R-:W-:Y:S02]  /*00f0*/  LOP3.LUT R35, R36.reuse, 0x7f, RZ, 0xc0, !PT ;  /* 0x0000007f24237812 */ /* 0x042fe400078ec0ff */
[----:B------:R-:W-:-:S05]  /*0100*/  LOP3.LUT R16, R36, 0x60, RZ, 0xc0, !PT ;  /* 0x0000006024107812 */ /* 0x000fca00078ec0ff */
[----:B0-----:R-:W0:Y:S02]  /*0110*/  MUFU.RCP R0, R0 ;  /* 0x0000000000007308 */ /* 0x001e240000001000 */
[----:B0-----:R-:W-:Y:S01]  /*0120*/  IADD3 R2, R0, 0xffffffe, RZ ;  /* 0x0ffffffe00027810 */ /* 0x001fe20007ffe0ff */
[----:B------:R-:W-:-:S05]  /*0130*/  IMAD.MOV R0, RZ, RZ, -R10 ;  /* 0x000000ffff007224 */ /* 0x000fca00078e0a0a */
[----:B------:R0:W1:Y:S02]  /*0140*/  F2I.FTZ.U32.TRUNC.NTZ R3, R2 ;  /* 0x0000000200037305 */ /* 0x000064000021f000 */
[----:B0-----:R-:W-:Y:S02]  /*0150*/  IMAD.MOV.U32 R2, RZ, RZ, RZ ;  /* 0x000000ffff027224 */ /* 0x001fe400078e00ff */
[----:B-1----:R-:W-:-:S04]  /*0160*/  IMAD.MOV R6, RZ, RZ, -R3 ;  /* 0x000000ffff067224 */ /* 0x002fc800078e0a03 */
[----:B------:R-:W-:Y:S02]  /*0170*/  IMAD R9, R6, R7, RZ ;  /* 0x0000000706097224 */ /* 0x000fe400078e02ff */
[----:B------:R-:W-:Y:S02]  /*0180*/  IMAD.MOV.U32 R6, RZ, RZ, R8 ;  /* 0x000000ffff067224 */ /* 0x000fe400078e0008 */
[----:B------:R-:W-:-:S06]  /*0190*/  IMAD.HI.U32 R3, R3, R9, R2 ;  /* 0x0000000903037227 */ /* 0x000fcc00078e0002 */
[----:B------:R-:W-:-:S04]  /*01a0*/  IMAD.HI.U32 R3, R3, R6, RZ ;  /* 0x0000000603037227 */ /* 0x000fc800078e00ff */
[----:B------:R-:W-:-:S05]  /*01b0*/  IMAD R0, R3, R0, R6 ;  /* 0x0000000003007224 */ /* 0x000fca00078e0206 */
[----:B------:R-:W-:-:S13]  /*01c0*/  ISETP.GT.U32.AND P1, PT, R7, R0, PT ;  /* 0x000000000700720c */ /* 0x000fda0003f24070 */
[----:B------:R-:W-:Y:S01]  /*01d0*/  @!P1 IMAD.IADD R0, R0, 0x1, -R7 ;  /* 0x0000000100009824 */ /* 0x000fe200078e0a07 */
[----:B------:R-:W-:Y:S02]  /*01e0*/  @!P1 IADD3 R3, R3, 0x1, RZ ;  /* 0x0000000103039810 */ /* 0x000fe40007ffe0ff */
[----:B------:R-:W-:Y:S02]  /*01f0*/  ISETP.NE.AND P1, PT, R4, RZ, PT ;  /* 0x000000ff0400720c */ /* 0x000fe40003f25270 */
[----:B------:R-:W-:Y:S02]  /*0200*/  ISETP.GE.U32.AND P0, PT, R0, R7, PT ;  /* 0x000000070000720c */ /* 0x000fe40003f06070 */
[----:B------:R-:W-:-:S04]  /*0210*/  LOP3.LUT R0, R5, R4, RZ, 0x3c, !PT ;  /* 0x0000000405007212 */ /* 0x000fc800078e3cff */
[----:B------:R-:W-:Y:S01]  /*0220*/  ISETP.GE.AND P2, PT, R0, RZ, PT ;  /* 0x000000ff0000720c */ /* 0x000fe20003f46270 */
[----:B------:R-:W-:-:S05]  /*0230*/  IMAD.MOV.U32 R0, RZ, RZ, c[0x0][0x178] ;  /* 0x00005e00ff007624 */ /* 0x000fca00078e00ff */
[----:B------:R-:W-:Y:S02]  /*0240*/  IADD3 R0, R0, 0xff, RZ ;  /* 0x000000ff00007810 */ /* 0x000fe40007ffe0ff */
[----:B------:R-:W-:-:S05]  /*0250*/  @P0 IADD3 R3, R3, 0x1, RZ ;  /* 0x0000000103030810 */ /* 0x000fca0007ffe0ff */
[----:B------:R-:W-:Y:S01]  /*0260*/  IMAD.MOV.U32 R2, RZ, RZ, R3 ;  /* 0x000000ffff027224 */ /* 0x000fe200078e0003 */
[----:B------:R-:W-:-:S03]  /*0270*/  SHF.R.S32.HI R3, RZ, 0x1f, R0 ;  /* 0x0000001fff037819 */ /* 0x000fc60000011400 */
[----:B------:R-:W-:Y:S01]  /*0280*/  @!P2 IMAD.MOV R2, RZ, RZ, -R2 ;  /* 0x000000ffff02a224 */ /* 0x000fe200078e0a02 */
[----:B------:R-:W-:Y:S02]  /*0290*/  @!P1 LOP3.LUT R2, RZ, R4, RZ, 0x33, !PT ;  /* 0x00000004ff029212 */ /* 0x000fe400078e33ff */
[----:B------:R-:W-:-:S03]  /*02a0*/  LEA.HI R3, R3, R0, RZ, 0x8 ;  /* 0x0000000003037211 */ /* 0x000fc600078f40ff */
[----:B------:R-:W-:Y:S02]  /*02b0*/  IMAD.SHL.U32 R8, R2, 0x4, RZ ;  /* 0x0000000402087824 */ /* 0x000fe400078e00ff */
[----:B------:R-:W-:-:S03]  /*02c0*/  IMAD.MOV R2, RZ, RZ, -R2 ;  /* 0x000000ffff027224 */ /* 0x000fc600078e0a02 */
[----:B------:R-:W-:Y:S01]  /*02d0*/  LEA.HI.SX32 R3, R3, -R8, 0x18 ;  /* 0x8000000803037211 */ /* 0x000fe200078fc2ff */
[----:B------:R-:W-:-:S03]  /*02e0*/  IMAD R4, R4, R2, R5 ;  /* 0x0000000204047224 */ /* 0x000fc600078e0205 */
[----:B------:R-:W-:Y:S02]  /*02f0*/  IMNMX R11, R3, 0x4, PT ;  /* 0x00000004030b7817 */ /* 0x000fe40003800200 */
[----:B------:R-:W-:Y:S02]  /*0300*/  IABS R9, R4 ;  /* 0x0000000400097213 */ /* 0x000fe40000000000 */
[----:B------:R-:W-:-:S04]  /*0310*/  IABS R7, R11 ;  /* 0x0000000b00077213 */ /* 0x000fc80000000000 */
[----:B------:R-:W0:Y:S08]  /*0320*/  I2F.RP R0, R7 ;  /* 0x0000000700007306 */ /* 0x000e300000209400 */
[----:B0-----:R-:W0:Y:S02]  /*0330*/  MUFU.RCP R0, R0 ;  /* 0x0000000000007308 */ /* 0x001e240000001000 */
[----:B0-----:R-:W-:-:S06]  /*0340*/  IADD3 R3, R0, 0xffffffe, RZ ;  /* 0x0ffffffe00037810 */ /* 0x001fcc0007ffe0ff */
[----:B------:R-:W0:Y:S02]  /*0350*/  F2I.FTZ.U32.TRUNC.NTZ R3, R3 ;  /* 0x0000000300037305 */ /* 0x000e24000021f000 */
[----:B0-----:R-:W-:-:S04]  /*0360*/  IMAD.MOV R6, RZ, RZ, -R3 ;  /* 0x000000ffff067224 */ /* 0x001fc800078e0a03 */
[----:B------:R-:W-:Y:S01]  /*0370*/  IMAD.MOV.U32 R2, RZ, RZ, R6 ;  /* 0x000000ffff027224 */ /* 0x000fe200078e0006 */
[----:B------:R-:W-:-:S03]  /*0380*/  IABS R6, R11 ;  /* 0x0000000b00067213 */ /* 0x000fc60000000000 */
[----:B------:R-:W-:Y:S02]  /*0390*/  IMAD R5, R2, R7, RZ ;  /* 0x0000000702057224 */ /* 0x000fe400078e02ff */
[----:B------:R-:W-:Y:S02]  /*03a0*/  IMAD.MOV.U32 R2, RZ, RZ, RZ ;  /* 0x000000ffff027224 */ /* 0x000fe400078e00ff */
[----:B------:R-:W-:Y:S02]  /*03b0*/  IMAD.MOV R0, RZ, RZ, -R6 ;  /* 0x000000ffff007224 */ /* 0x000fe400078e0a06 */
[----:B------:R-:W-:-:S04]  /*03c0*/  IMAD.HI.U32 R2, R3, R5, R2 ;  /* 0x0000000503027227 */ /* 0x000fc800078e0002 */
[----:B------:R-:W-:Y:S02]  /*03d0*/  IMAD.MOV.U32 R6, RZ, RZ, c[0x0][0x180] ;  /* 0x00006000ff067624 */ /* 0x000fe400078e00ff */
[----:B------:R-:W-:-:S03]  /*03e0*/  IMAD.HI.U32 R2, R2, R9, RZ ;  /* 0x0000000902027227 */ /* 0x000fc600078e00ff */
[----:B------:R-:W-:Y:S01]  /*03f0*/  IADD3 R6, R6, 0x1f, RZ ;  /* 0x0000001f06067810 */ /* 0x000fe20007ffe0ff */
[----:B------:R-:W-:-:S05]  /*0400*/  IMAD R0, R2, R0, R9 ;  /* 0x0000000002007224 */ /* 0x000fca00078e0209 */
[----:B------:R-:W-:-:S13]  /*0410*/  ISETP.GT.U32.AND P1, PT, R7, R0, PT ;  /* 0x000000000700720c */ /* 0x000fda0003f24070 */
[----:B------:R-:W-:Y:S01]  /*0420*/  @!P1 IMAD.IADD R0, R0, 0x1, -R7 ;  /* 0x0000000100009824 */ /* 0x000fe200078e0a07 */
[----:B------:R-:W-:Y:S02]  /*0430*/  @!P1 IADD3 R2, R2, 0x1, RZ ;  /* 0x0000000102029810 */ /* 0x000fe40007ffe0ff */
[----:B------:R-:W-:Y:S02]  /*0440*/  ISETP.NE.AND P1, PT, R11, RZ, PT ;  /* 0x000000ff0b00720c */ /* 0x000fe40003f25270 */
[----:B------:R-:W-:Y:S02]  /*0450*/  ISETP.GE.U32.AND P0, PT, R0, R7, PT ;  /* 0x000000070000720c */ /* 0x000fe40003f06070 */
[----:B------:R-:W-:-:S04]  /*0460*/  LOP3.LUT R0, R4, R11, RZ, 0x3c, !PT ;  /* 0x0000000b04007212 */ /* 0x000fc800078e3cff */
[----:B------:R-:W-:-:S07]  /*0470*/  ISETP.GE.AND P2, PT, R0, RZ, PT ;  /* 0x000000ff0000720c */ /* 0x000fce0003f46270 */
[----:B------:R-:W-:Y:S02]  /*0480*/  @P0 IADD3 R2, R2, 0x1, RZ ;  /* 0x0000000102020810 */ /* 0x000fe40007ffe0ff */
[----:B------:R-:W-:-:S04]  /*0490*/  ISETP.GT.AND P0, PT, R6, 0x1f, PT ;  /* 0x0000001f0600780c */ /* 0x000fc80003f04270 */
[----:B------:R-:W-:Y:S01]  /*04a0*/  @!P2 IMAD.MOV R2, RZ, RZ, -R2 ;  /* 0x000000ffff02a224 */ /* 0x000fe200078e0a02 */
[----:B------:R-:W-:-:S05]  /*04b0*/  @!P1 LOP3.LUT R2, RZ, R11, RZ, 0x33, !PT ;  /* 0x0000000bff029212 */ /* 0x000fca00078e33ff */
[----:B------:R-:W-:Y:S02]  /*04c0*/  IMAD.MOV R0, RZ, RZ, -R2 ;  /* 0x000000ffff007224 */ /* 0x000fe400078e0a02 */
[----:B------:R-:W-:Y:S02]  /*04d0*/  IMAD.SHL.U32 R224, R2, 0x40, RZ ;  /* 0x0000004002e07824 */ /* 0x000fe400078e00ff */
[----:B------:R-:W-:-:S04]  /*04e0*/  IMAD R0, R11, R0, R4 ;  /* 0x000000000b007224 */ /* 0x000fc800078e0204 */
[----:B------:R-:W-:-:S04]  /*04f0*/  IMAD.IADD R0, R8, 0x1, R0 ;  /* 0x0000000108007824 */ /* 0x000fc800078e0200 */
[----:B------:R-:W-:Y:S02]  /*0500*/  IMAD R228, R0, 0x100, R35 ;  /* 0x0000010000e47824 */ /* 0x000fe400078e0223 */
[----:B------:R-:W-:-:S03]  /*0510*/  IMAD.MOV.U32 R0, RZ, RZ, c[0x0][0x180] ;  /* 0x00006000ff007624 */ /* 0x000fc600078e00ff */
[----:B------:R-:W-:Y:S01]  /*0520*/  IADD3 R244, R228, 0x80, RZ ;  /* 0x00000080e4f47810 */ /* 0x000fe20007ffe0ff */
[----:B------:R-:W-:Y:S05]  /*0530*/  @P0 BRA `(.L_x_0) ;  /* 0x0000023000000947 */ /* 0x000fea0003800000 */
[----:B------:R-:W-:Y:S01]  /*0540*/  IMAD.SHL.U32 R0, R36, 0x100, RZ ;  /* 0x0000010024007824 */ /* 0x000fe200078e00ff */
[----:B------:R-:W-:Y:S01]  /*0550*/  CS2R R8, SRZ ;  /* 0x0000000000087805 */ /* 0x000fe2000001ff00 */
[----:B------:R-:W-:Y:S01]  /*0560*/  CS2R R10, SRZ ;  /* 0x00000000000a7805 */ /* 0x000fe2000001ff00 */
[----:B------:R-:W-:Y:S01]  /*0570*/  CS2R R4, SRZ ;  /* 0x0000000000047805 */ /* 0x000fe2000001ff00 */
[----:B------:R-:W-:Y:S01]  /*0580*/  CS2R R6, SRZ ;  /* 0x0000000000067805 */ /* 0x000fe2000001ff00 */
[----:B------:R0:W-:Y:S01]  /*0590*/  STL [R1+0x1f4], R0 ;  /* 0x0001f40001007387 */ /* 0x0001e20000100800 */
[----:B------:R-:W-:Y:S01]  /*05a0*/  CS2R R12, SRZ ;  /* 0x00000000000c7805 */ /* 0x000fe2000001ff00 */
        /* <DEDUP_REMOVED lines=27> */
[----:B------:R-:W-:Y:S05]  /*0760*/  BRA `(.L_x_1) ;  /* 0x0000528000007947 */ /* 0x000fea0003800000 */
.L_x_0:
[----:B------:R-:W-:Y:S01]  /*0770*/  IABS R10, c[0x0][0x178] ;  /* 0x00005e00000a7a13 */ /* 0x000fe20000000000 */
[----:B------:R-:W-:Y:S01]  /*0780*/  IMAD.SHL.U32 R186, R36, 0x2, RZ ;  /* 0x0000000224ba7824 */ /* 0x000fe200078e00ff */
[----:B------:R-:W-:Y:S01]  /*0790*/  IABS R22, c[0x0][0x17c] ;  /* 0x00005f0000167a13 */ /* 0x000fe20000000000 */
[----:B------:R-:W-:Y:S01]  /*07a0*/  IMAD.SHL.U32 R185, R35, 0x2, RZ ;  /* 0x0000000223b97824 */ /* 0x000fe200078e00ff */
[----:B------:R-:W0:Y:S01]  /*07b0*/  I2F.RP R7, R10 ;  /* 0x0000000a00077306 */ /* 0x000e220000209400 */
[----:B------:R-:W-:Y:S01]  /*07c0*/  IABS R8, R244 ;  /* 0x000000f400087213 */ /* 0x000fe20000000000 */
[----:B------:R-:W-:Y:S01]  /*07d0*/  IMAD.MOV.U32 R246, RZ, RZ, c[0x0][0x188] ;  /* 0x00006200fff67624 */ /* 0x000fe200078e00ff */
[----:B------:R-:W-:Y:S01]  /*07e0*/  IABS R11, R228 ;  /* 0x000000e4000b7213 */ /* 0x000fe20000000000 */
[----:B------:R-:W-:Y:S01]  /*07f0*/  CS2R R48, SRZ ;  /* 0x0000000000307805 */ /* 0x000fe2000001ff00 */
[----:B------:R-:W-:Y:S01]  /*0800*/  LEA.HI R26, R16, R224, RZ, 0x1b ;  /* 0x000000e0101a7211 */ /* 0x000fe200078fd8ff */
[----:B------:R-:W-:Y:S01]  /*0810*/  IMAD R169, R246, 0x1f, RZ ;  /* 0x0000001ff6a97824 */ /* 0x000fe200078e02ff */
[----:B------:R-:W-:Y:S01]  /*0820*/  ISETP.GE.AND P6, PT, R244, RZ, PT ;  /* 0x000000fff400720c */ /* 0x000fe20003fc6270 */
[----:B------:R-:W1:Y:S01]  /*0830*/  I2F.RP R4, R22 ;  /* 0x0000001600047306 */ /* 0x000e620000209400 */
[----:B------:R-:W-:Y:S01]  /*0840*/  IADD3 R12, R26, 0x3c, RZ ;  /* 0x0000003c1a0c7810 */ /* 0x000fe20007ffe0ff */
[----:B------:R-:W-:Y:S01]  /*0850*/  IMAD R87, R246, 0x1e, RZ ;  /* 0x0000001ef6577824 */ /* 0x000fe200078e02ff */
[----:B------:R-:W-:Y:S01]  /*0860*/  IADD3 R15, R26, 0x34, RZ ;  /* 0x000000341a0f7810 */ /* 0x000fe20007ffe0ff */
[----:B------:R-:W-:Y:S01]  /*0870*/  IMAD R85, R246, 0x1d, RZ ;  /* 0x0000001df6557824 */ /* 0x000fe200078e02ff */
[----:B------:R-:W-:Y:S01]  /*0880*/  IADD3 R14, R26, 0x38, RZ ;  /* 0x000000381a0e7810 */ /* 0x000fe20007ffe0ff */
[C---:B------:R-:W-:Y:S01]  /*0890*/  IMAD R83, R246.reuse, 0x1c, RZ ;  /* 0x0000001cf6537824 */ /* 0x040fe200078e02ff */
[----:B------:R-:W-:Y:S01]  /*08a0*/  IABS R13, R15 ;  /* 0x0000000f000d7213 */ /* 0x000fe20000000000 */
[----:B0-----:R-:W0:Y:S01]  /*08b0*/  MUFU.RCP R7, R7 ;  /* 0x0000000700077308 */ /* 0x001e220000001000 */
[----:B------:R-:W-:Y:S01]  /*08c0*/  ISETP.GE.AND P2, PT, R15, RZ, PT ;  /* 0x000000ff0f00720c */ /* 0x000fe20003f46270 */
[----:B------:R-:W-:Y:S01]  /*08d0*/  IMAD R81, R246, 0x1b, RZ ;  /* 0x0000001bf6517824 */ /* 0x000fe200078e02ff */
[----:B------:R-:W-:Y:S01]  /*08e0*/  IADD3 R27, R26, 0x24, RZ ;  /* 0x000000241a1b7810 */ /* 0x000fe20007ffe0ff */
[----:B------:R-:W-:Y:S01]  /*08f0*/  IMAD R79, R246, 0x1a, RZ ;  /* 0x0000001af64f7824 */ /* 0x000fe200078e02ff */
[----:B------:R-:W-:Y:S01]  /*0900*/  ISETP.GE.AND P5, PT, R14, RZ, PT ;  /* 0x000000ff0e00720c */ /* 0x000fe20003fa6270 */
[----:B------:R-:W-:Y:S01]  /*0910*/  IMAD R77, R246, 0x19, RZ ;  /* 0x00000019f64d7824 */ /* 0x000fe200078e02ff */
[----:B------:R-:W-:Y:S01]  /*0920*/  IABS R17, R27 ;  /* 0x0000001b00117213 */ /* 0x000fe20000000000 */
[----:B-1----:R-:W1:Y:S01]  /*0930*/  MUFU.RCP R4, R4 ;  /* 0x0000000400047308 */ /* 0x002e620000001000 */
[----:B------:R-:W-:Y:S01]  /*0940*/  IADD3 R28, R26, 0x20, RZ ;  /* 0x000000201a1c7810 */ /* 0x000fe20007ffe0ff */
[----:B------:R-:W-:Y:S01]  /*0950*/  IMAD R75, R246, 0x18, RZ ;  /* 0x00000018f64b7824 */ /* 0x000fe200078e02ff */
[----:B------:R-:W-:Y:S01]  /*0960*/  IADD3 R29, R26, 0x1c, RZ ;  /* 0x0000001c1a1d7810 */ /* 0x000fe20007ffe0ff */
[C---:B------:R-:W-:Y:S01]  /*0970*/  IMAD R73, R246.reuse, 0x17, RZ ;  /* 0x00000017f6497824 */ /* 0x040fe200078e02ff */
[----:B------:R-:W-:Y:S01]  /*0980*/  IABS R19, R28 ;  /* 0x0000001c00137213 */ /* 0x000fe20000000000 */
[C---:B------:R-:W-:Y:S01]  /*0990*/  IMAD R71, R246.reuse, 0x16, RZ ;  /* 0x00000016f6477824 */ /* 0x040fe200078e02ff */
[----:B------:R-:W-:Y:S01]  /*09a0*/  IABS R21, R29 ;  /* 0x0000001d00157213 */ /* 0x000fe20000000000 */
[C---:B------:R-:W-:Y:S01]  /*09b0*/  IMAD R69, R246.reuse, 0x15, RZ ;  /* 0x00000015f6457824 */ /* 0x040fe200078e02ff */
[----:B0-----:R-:W-:Y:S01]  /*09c0*/  IADD3 R5, R7, 0xffffffe, RZ ;  /* 0x0ffffffe07057810 */ /* 0x001fe20007ffe0ff */
[----:B------:R-:W-:Y:S01]  /*09d0*/  IMAD R67, R246, 0x14, RZ ;  /* 0x00000014f6437824 */ /* 0x000fe200078e02ff */
[----:B------:R-:W-:Y:S01]  /*09e0*/  IADD3 R30, R26, 0x18, RZ ;  /* 0x000000181a1e7810 */ /* 0x000fe20007ffe0ff */
[----:B------:R-:W-:Y:S01]  /*09f0*/  IMAD R63, R246, 0x13, RZ ;  /* 0x00000013f63f7824 */ /* 0x000fe200078e02ff */
[----:B------:R-:W-:Y:S01]  /*0a00*/  IADD3 R31, R26, 0x14, RZ ;  /* 0x000000141a1f7810 */ /* 0x000fe20007ffe0ff */
[----:B------:R-:W-:Y:S01]  /*0a10*/  IMAD R59, R246, 0x12, RZ ;  /* 0x00000012f63b7824 */ /* 0x000fe200078e02ff */
[----:B------:R-:W0:Y:S01]  /*0a20*/  F2I.FTZ.U32.TRUNC.NTZ R5, R5 ;  /* 0x0000000500057305 */ /* 0x000e22000021f000 */
[----:B-1----:R-:W-:Y:S01]  /*0a30*/  IADD3 R2, R4, 0xffffffe, RZ ;  /* 0x0ffffffe04027810 */ /* 0x002fe20007ffe0ff */
[----:B------:R-:W-:Y:S01]  /*0a40*/  IMAD.MOV.U32 R4, RZ, RZ, RZ ;  /* 0x000000ffff047224 */ /* 0x000fe200078e00ff */
[----:B------:R-:W-:Y:S01]  /*0a50*/  IABS R23, R30 ;  /* 0x0000001e00177213 */ /* 0x000fe20000000000 */
[----:B------:R-:W-:Y:S01]  /*0a60*/  IMAD R55, R246, 0x11, RZ ;  /* 0x00000011f6377824 */ /* 0x000fe200078e02ff */
[----:B------:R-:W-:Y:S01]  /*0a70*/  IADD3 R32, R26, 0x10, RZ ;  /* 0x000000101a207810 */ /* 0x000fe20007ffe0ff */
[----:B------:R-:W-:Y:S01]  /*0a80*/  IMAD R52, R246, 0xe, RZ ;  /* 0x0000000ef6347824 */ /* 0x000fe200078e02ff */
[C---:B------:R-:W-:Y:S01]  /*0a90*/  IADD3 R33, R26.reuse, 0xc, RZ ;  /* 0x0000000c1a217810 */ /* 0x040fe20007ffe0ff */
[----:B------:R1:W2:Y:S01]  /*0aa0*/  F2I.FTZ.U32.TRUNC.NTZ R3, R2 ;  /* 0x0000000200037305 */ /* 0x0002a2000021f000 */
[----:B------:R-:W-:Y:S01]  /*0ab0*/  IADD3 R34, R26, 0x8, RZ ;  /* 0x000000081a227810 */ /* 0x000fe20007ffe0ff */
[C---:B------:R-:W-:Y:S01]  /*0ac0*/  IMAD R53, R246.reuse, 0xd, RZ ;  /* 0x0000000df6357824 */ /* 0x040fe200078e02ff */
[C---:B------:R-:W-:Y:S01]  /*0ad0*/  LOP3.LUT R179, R185.reuse, 0x10, RZ, 0x3c, !PT ;  /* 0x00000010b9b37812 */ /* 0x040fe200078e3cff */
[C---:B------:R-:W-:Y:S01]  /*0ae0*/  IMAD R54, R246.reuse, 0xc, RZ ;  /* 0x0000000cf6367824 */ /* 0x040fe200078e02ff */
[----:B------:R-:W-:Y:S01]  /*0af0*/  IABS R25, R34 ;  /* 0x0000002200197213 */ /* 0x000fe20000000000 */
[C---:B------:R-:W-:Y:S01]  /*0b00*/  IMAD R56, R246.reuse, 0xb, RZ ;  /* 0x0000000bf6387824 */ /* 0x040fe200078e02ff */
[C---:B------:R-:W-:Y:S01]  /*0b10*/  LOP3.LUT R180, R185.reuse, 0x20, RZ, 0x3c, !PT ;  /* 0x00000020b9b47812 */ /* 0x040fe200078e3cff */
[--C-:B0-----:R-:W-:Y:S01]  /*0b20*/  IMAD.MOV R9, RZ, RZ, -R5.reuse ;  /* 0x000000ffff097224 */ /* 0x101fe200078e0a05 */
[C---:B------:R-:W-:Y:S01]  /*0b30*/  LOP3.LUT R178, R185.reuse, 0x30, RZ, 0x3c, !PT ;  /* 0x00000030b9b27812 */ /* 0x040fe200078e3cff */
[----:B-1----:R-:W-:Y:S01]  /*0b40*/  IMAD.MOV.U32 R2, RZ, RZ, RZ ;  /* 0x000000ffff027224 */ /* 0x002fe200078e00ff */
[----:B------:R-:W-:Y:S01]  /*0b50*/  LOP3.LUT R179, R185, 0x40, RZ, 0x3c, !PT ;  /* 0x00000040b9b37812 */ /* 0x000fe200078e3cff */
[----:B------:R-:W-:Y:S01]  /*0b60*/  IMAD R9, R9, R10, RZ ;  /* 0x0000000a09097224 */ /* 0x000fe200078e02ff */
[C---:B------:R-:W-:Y:S01]  /*0b70*/  LOP3.LUT R180, R185.reuse, 0x50, RZ, 0x3c, !PT ;  /* 0x00000050b9b47812 */ /* 0x040fe200078e3cff */
[----:B------:R-:W-:Y:S01]  /*0b80*/  IMAD R57, R246, 0xa, RZ ;  /* 0x0000000af6397824 */ /* 0x000fe200078e02ff */
[----:B------:R-:W-:Y:S01]  /*0b90*/  LOP3.LUT R178, R185, 0x60, RZ, 0x3c, !PT ;  /* 0x00000060b9b27812 */ /* 0x000fe200078e3cff */
[----:B------:R-:W-:Y:S01]  /*0ba0*/  IMAD.HI.U32 R7, R5, R9, R4 ;  /* 0x0000000905077227 */ /* 0x000fe200078e0004 */
[----:B------:R-:W-:Y:S01]  /*0bb0*/  LOP3.LUT R179, R185, 0x70, RZ, 0x3c, !PT ;  /* 0x00000070b9b37812 */ /* 0x000fe200078e3cff */
[----:B------:R-:W-:Y:S01]  /*0bc0*/  CS2R R50, SRZ ;  /* 0x0000000000327805 */ /* 0x000fe2000001ff00 */
[----:B------:R-:W-:Y:S01]  /*0bd0*/  CS2R R44, SRZ ;  /* 0x00000000002c7805 */ /* 0x000fe2000001ff00 */
[----:B------:R-:W-:Y:S01]  /*0be0*/  IMAD.MOV.U32 R9, RZ, RZ, R11 ;  /* 0x000000ffff097224 */ /* 0x000fe200078e000b */
[----:B------:R-:W-:Y:S01]  /*0bf0*/  CS2R R46, SRZ ;  /* 0x00000000002e7805 */ /* 0x000fe2000001ff00 */
[C---:B------:R-:W-:Y:S01]  /*0c00*/  IMAD.HI.U32 R4, R7.reuse, R8, RZ ;  /* 0x0000000807047227 */ /* 0x040fe200078e00ff */
[----:B------:R-:W-:Y:S01]  /*0c10*/  CS2R R40, SRZ ;  /* 0x0000000000287805 */ /* 0x000fe2000001ff00 */
[----:B------:R-:W-:Y:S01]  /*0c20*/  CS2R R42, SRZ ;  /* 0x00000000002a7805 */ /* 0x000fe2000001ff00 */
[----:B------:R-:W-:Y:S01]  /*0c30*/  CS2R R38, SRZ ;  /* 0x0000000000267805 */ /* 0x000fe2000001ff00 */
[----:B------:R-:W-:Y:S01]  /*0c40*/  IMAD.HI.U32 R7, R7, R9, RZ ;  /* 0x0000000907077227 */ /* 0x000fe200078e00ff */
[----:B------:R-:W-:Y:S01]  /*0c50*/  CS2R R128, SRZ ;  /* 0x0000000000807805 */ /* 0x000fe2000001ff00 */
[----:B------:R-:W-:Y:S01]  /*0c60*/  CS2R R130, SRZ ;  /* 0x0000000000827805 */ /* 0x000fe2000001ff00 */
[----:B------:R-:W-:Y:S01]  /*0c70*/  CS2R R124, SRZ ;  /* 0x00000000007c7805 */ /* 0x000fe2000001ff00 */
[----:B------:R-:W-:Y:S01]  /*0c80*/  IMAD.MOV R5, RZ, RZ, -R4 ;  /* 0x000000ffff057224 */ /* 0x000fe200078e0a04 */
[----:B------:R-:W-:Y:S01]  /*0c90*/  CS2R R126, SRZ ;  /* 0x00000000007e7805 */ /* 0x000fe2000001ff00 */
[----:B------:R-:W-:Y:S01]  /*0ca0*/  IMAD.MOV R7, RZ, RZ, -R7 ;  /* 0x000000ffff077224 */ /* 0x000fe200078e0a07 */
[----:B------:R-:W-:Y:S01]  /*0cb0*/  CS2R R120, SRZ ;  /* 0x0000000000787805 */ /* 0x000fe2000001ff00 */
[C---:B------:R-:W-:Y:S01]  /*0cc0*/  IMAD R8, R10.reuse, R5, R8 ;  /* 0x000000050a087224 */ /* 0x040fe200078e0208 */
[----:B------:R-:W-:Y:S01]  /*0cd0*/  CS2R R122, SRZ ;  /* 0x00000000007a7805 */ /* 0x000fe2000001ff00 */
[C---:B------:R-:W-:Y:S01]  /*0ce0*/  IMAD R9, R10.reuse, R7, R9 ;  /* 0x000000070a097224 */ /* 0x040fe200078e0209 */
[----:B------:R-:W-:Y:S01]  /*0cf0*/  IABS R7, R12 ;  /* 0x0000000c00077213 */ /* 0x000fe20000000000 */
[--C-:B--2---:R-:W-:Y:S01]  /*0d00*/  IMAD.MOV R11, RZ, RZ, -R3.reuse ;  /* 0x000000ffff0b7224 */ /* 0x104fe200078e0a03 */
[----:B------:R-:W-:Y:S01]  /*0d10*/  ISETP.GT.U32.AND P0, PT, R10, R8, PT ;  /* 0x000000080a00720c */ /* 0x000fe20003f04070 */
[----:B------:R-:W-:Y:S01]  /*0d20*/  IMAD R58, R246, 0x9, RZ ;  /* 0x00000009f63a7824 */ /* 0x000fe200078e02ff */
[----:B------:R-:W-:Y:S01]  /*0d30*/  ISETP.GT.U32.AND P1, PT, R10, R9, PT ;  /* 0x000000090a00720c */ /* 0x000fe20003f24070 */
[----:B------:R-:W-:Y:S01]  /*0d40*/  IMAD R5, R11, R22, RZ ;  /* 0x000000160b057224 */ /* 0x000fe200078e02ff */
[----:B------:R-:W-:Y:S01]  /*0d50*/  IABS R11, R14 ;  /* 0x0000000e000b7213 */ /* 0x000fe20000000000 */
[C---:B------:R-:W-:Y:S01]  /*0d60*/  IMAD.SHL.U32 R60, R246.reuse, 0x8, RZ ;  /* 0x00000008f63c7824 */ /* 0x040fe200078e00ff */
[----:B------:R-:W-:Y:S01]  /*0d70*/  CS2R R116, SRZ ;  /* 0x0000000000747805 */ /* 0x000fe2000001ff00 */
[----:B------:R-:W-:Y:S01]  /*0d80*/  IMAD.HI.U32 R2, R3, R5, R2 ;  /* 0x0000000503027227 */ /* 0x000fe200078e0002 */
[----:B------:R-:W-:Y:S01]  /*0d90*/  CS2R R118, SRZ ;  /* 0x0000000000767805 */ /* 0x000fe2000001ff00 */
[----:B------:R-:W-:Y:S01]  /*0da0*/  CS2R R112, SRZ ;  /* 0x0000000000707805 */ /* 0x000fe2000001ff00 */
[----:B------:R-:W-:Y:S01]  /*0db0*/  CS2R R114, SRZ ;  /* 0x0000000000727805 */ /* 0x000fe2000001ff00 */
[----:B------:R-:W-:Y:S01]  /*0dc0*/  IMAD R61, R246, 0x7, RZ ;  /* 0x00000007f63d7824 */ /* 0x000fe200078e02ff */
[----:B------:R-:W-:Y:S01]  /*0dd0*/  CS2R R108, SRZ ;  /* 0x00000000006c7805 */ /* 0x000fe2000001ff00 */
[--C-:B------:R-:W-:Y:S01]  /*0de0*/  @!P0 IMAD.IADD R8, R8, 0x1, -R10.reuse ;  /* 0x0000000108088824 */ /* 0x100fe200078e0a0a */
[----:B------:R-:W-:Y:S01]  /*0df0*/  ISETP.GE.AND P0, PT, R12, RZ, PT ;  /* 0x000000ff0c00720c */ /* 0x000fe20003f06270 */
[--C-:B------:R-:W-:Y:S01]  /*0e00*/  @!P1 IMAD.IADD R9, R9, 0x1, -R10.reuse ;  /* 0x0000000109099824 */ /* 0x100fe200078e0a0a */
[----:B------:R-:W-:Y:S01]  /*0e10*/  IADD3 R12, R26, 0x2c, RZ ;  /* 0x0000002c1a0c7810 */ /* 0x000fe20007ffe0ff */
[----:B------:R-:W-:Y:S01]  /*0e20*/  IMAD.HI.U32 R3, R2, R7, RZ ;  /* 0x0000000702037227 */ /* 0x000fe200078e00ff */
[C---:B------:R-:W-:Y:S01]  /*0e30*/  ISETP.GT.U32.AND P1, PT, R10.reuse, R8, PT ;  /* 0x000000080a00720c */ /* 0x040fe20003f24070 */
[----:B------:R-:W-:Y:S01]  /*0e40*/  CS2R R110, SRZ ;  /* 0x00000000006e7805 */ /* 0x000fe2000001ff00 */
[----:B------:R-:W-:Y:S01]  /*0e50*/  ISETP.GT.U32.AND P4, PT, R10, R9, PT ;  /* 0x000000090a00720c */ /* 0x000fe20003f84070 */
[----:B------:R-:W-:Y:S01]  /*0e60*/  IMAD.MOV R3, RZ, RZ, -R3 ;  /* 0x000000ffff037224 */ /* 0x000fe200078e0a03 */
        /* <DEDUP_REMOVED lines=9> */
[--C-:B------:R-:W-:Y:S01]  /*0f00*/  @!P1 IMAD.IADD R8, R8, 0x1, -R10.reuse ;  /* 0x0000000108089824 */ /* 0x100fe200078e0a0a */
[----:B------:R-:W-:Y:S01]  /*0f10*/  ISETP.GE.AND P1, PT, R228, RZ, PT ;  /* 0x000000ffe400720c */ /* 0x000fe20003f26270 */
[----:B------:R-:W-:Y:S01]  /*0f20*/  @!P4 IMAD.IADD R9, R9, 0x1, -R10 ;  /* 0x000000010909c824 */ /* 0x000fe200078e0a0a */
[----:B------:R-:W-:Y:S01]  /*0f30*/  IADD3 R10, R26, 0x30, RZ ;  /* 0x000000301a0a7810 */ /* 0x000fe20007ffe0ff */
[C---:B------:R-:W-:Y:S01]  /*0f40*/  IMAD R3, R22.reuse, R3, R7 ;  /* 0x0000000316037224 */ /* 0x040fe200078e0207 */
[----:B------:R-:W-:Y:S01]  /*0f50*/  CS2R R94, SRZ ;  /* 0x00000000005e7805 */ /* 0x000fe2000001ff00 */
[----:B------:R-:W-:Y:S01]  /*0f60*/  IMAD.MOV.U32 R72, RZ, RZ, R8 ;  /* 0x000000ffff487224 */ /* 0x000fe200078e0008 */
[----:B------:R-:W-:Y:S01]  /*0f70*/  CS2R R88, SRZ ;  /* 0x0000000000587805 */ /* 0x000fe2000001ff00 */
[----:B------:R-:W-:Y:S01]  /*0f80*/  IMAD.MOV.U32 R70, RZ, RZ, R9 ;  /* 0x000000ffff467224 */ /* 0x000fe200078e0009 */
[----:B------:R-:W-:Y:S01]  /*0f90*/  LOP3.LUT R9, RZ, c[0x0][0x178], RZ, 0x33, !PT ;  /* 0x00005e00ff097a12 */ /* 0x000fe200078e33ff */
[----:B------:R-:W-:Y:S01]  /*0fa0*/  IMAD.MOV R7, RZ, RZ, -R5 ;  /* 0x000000ffff077224 */ /* 0x000fe200078e0a05 */
[----:B------:R-:W-:Y:S01]  /*0fb0*/  ISETP.GT.U32.AND P3, PT, R22, R3, PT ;  /* 0x000000031600720c */ /* 0x000fe20003f64070 */
[----:B------:R-:W-:Y:S01]  /*0fc0*/  IMAD.MOV R4, RZ, RZ, -R4 ;  /* 0x000000ffff047224 */ /* 0x000fe200078e0a04 */
[----:B------:R-:W-:Y:S01]  /*0fd0*/  CS2R R90, SRZ ;  /* 0x00000000005a7805 */ /* 0x000fe2000001ff00 */
[----:B------:R-:W-:Y:S01]  /*0fe0*/  @!P6 IMAD.MOV R72, RZ, RZ, -R72 ;  /* 0x000000ffff48e224 */ /* 0x000fe200078e0a48 */
[----:B------:R-:W-:Y:S01]  /*0ff0*/  ISETP.NE.AND P6, PT, RZ, c[0x0][0x178], PT ;  /* 0x00005e00ff007a0c */ /* 0x000fe20003fc5270 */
[----:B------:R-:W-:Y:S01]  /*1000*/  @!P1 IMAD.MOV R70, RZ, RZ, -R70 ;  /* 0x000000ffff469224 */ /* 0x000fe200078e0a46 */
[----:B------:R-:W-:Y:S01]  /*1010*/  ISETP.GE.AND P1, PT, R10, RZ, PT ;  /* 0x000000ff0a00720c */ /* 0x000fe20003f26270 */
[C---:B------:R-:W-:Y:S01]  /*1020*/  IMAD R7, R22.reuse, R7, R13 ;  /* 0x0000000716077224 */ /* 0x040fe200078e020d */
[C---:B------:R-:W-:Y:S01]  /*1030*/  SEL R72, R9.reuse, R72, !P6 ;  /* 0x0000004809487207 */ /* 0x040fe20007000000 */
[----:B------:R-:W-:Y:S01]  /*1040*/  IMAD R5, R22, R4, R11 ;  /* 0x0000000416057224 */ /* 0x000fe200078e020b */
[----:B------:R-:W-:Y:S01]  /*1050*/  SEL R70, R9, R70, !P6 ;  /* 0x0000004609467207 */ /* 0x000fe20007000000 */
[----:B------:R-:W-:Y:S01]  /*1060*/  IMAD R62, R246, 0x6, RZ ;  /* 0x00000006f63e7824 */ /* 0x000fe200078e02ff */
[C---:B------:R-:W-:Y:S01]  /*1070*/  ISETP.GT.U32.AND P6, PT, R22.reuse, R7, PT ;  /* 0x000000071600720c */ /* 0x040fe20003fc4070 */
[--C-:B------:R-:W-:Y:S01]  /*1080*/  @!P3 IMAD.IADD R3, R3, 0x1, -R22.reuse ;  /* 0x000000010303b824 */ /* 0x100fe200078e0a16 */
[----:B------:R-:W-:Y:S01]  /*1090*/  ISETP.GT.U32.AND P4, PT, R22, R5, PT ;  /* 0x000000051600720c */ /* 0x000fe20003f84070 */
[----:B------:R-:W-:Y:S01]  /*10a0*/  IMAD R72, R72, c[0x0][0x184], RZ ;  /* 0x0000610048487a24 */ /* 0x000fe200078e02ff */
[----:B------:R-:W-:Y:S01]  /*10b0*/  IABS R11, R10 ;  /* 0x0000000a000b7213 */ /* 0x000fe20000000000 */
[----:B------:R-:W-:Y:S01]  /*10c0*/  IMAD.HI.U32 R10, R2, R17, RZ ;  /* 0x00000011020a7227 */ /* 0x000fe200078e00ff */
[----:B------:R-:W-:Y:S01]  /*10d0*/  IABS R13, R12 ;  /* 0x0000000c000d7213 */ /* 0x000fe20000000000 */
[----:B------:R-:W-:Y:S01]  /*10e0*/  CS2R R132, SRZ ;  /* 0x0000000000847805 */ /* 0x000fe2000001ff00 */
[----:B------:R-:W-:Y:S01]  /*10f0*/  ISETP.GT.U32.AND P3, PT, R22, R3, PT ;  /* 0x000000031600720c */ /* 0x000fe20003f64070 */
[C---:B------:R-:W-:Y:S01]  /*1100*/  IMAD.HI.U32 R4, R2.reuse, R11, RZ ;  /* 0x0000000b02047227 */ /* 0x040fe200078e00ff */
[----:B------:R-:W-:Y:S01]  /*1110*/  CS2R R134, SRZ ;  /* 0x0000000000867805 */ /* 0x000fe2000001ff00 */
[----:B------:R-:W-:Y:S01]  /*1120*/  CS2R R136, SRZ ;  /* 0x0000000000887805 */ /* 0x000fe2000001ff00 */
[----:B------:R-:W-:Y:S01]  /*1130*/  CS2R R138, SRZ ;  /* 0x00000000008a7805 */ /* 0x000fe2000001ff00 */
[--C-:B------:R-:W-:Y:S01]  /*1140*/  @!P6 IMAD.IADD R7, R7, 0x1, -R22.reuse ;  /* 0x000000010707e824 */ /* 0x100fe200078e0a16 */
[----:B------:R-:W-:Y:S01]  /*1150*/  CS2R R164, SRZ ;  /* 0x0000000000a47805 */ /* 0x000fe2000001ff00 */
[----:B------:R-:W-:Y:S01]  /*1160*/  @!P4 IMAD.IADD R5, R5, 0x1, -R22 ;  /* 0x000000010505c824 */ /* 0x000fe200078e0a16 */
[----:B------:R-:W-:Y:S01]  /*1170*/  CS2R R166, SRZ ;  /* 0x0000000000a67805 */ /* 0x000fe2000001ff00 */
[----:B------:R-:W-:Y:S01]  /*1180*/  IMAD.HI.U32 R8, R2, R13, RZ ;  /* 0x0000000d02087227 */ /* 0x000fe200078e00ff */
[C---:B------:R-:W-:Y:S01]  /*1190*/  ISETP.GT.U32.AND P6, PT, R22.reuse, R7, PT ;  /* 0x000000071600720c */ /* 0x040fe20003fc4070 */
[----:B------:R-:W-:Y:S01]  /*11a0*/  CS2R R144, SRZ ;  /* 0x0000000000907805 */ /* 0x000fe2000001ff00 */
[C---:B------:R-:W-:Y:S01]  /*11b0*/  ISETP.GT.U32.AND P4, PT, R22.reuse, R5, PT ;  /* 0x000000051600720c */ /* 0x040fe20003f84070 */
[----:B------:R-:W-:Y:S01]  /*11c0*/  IMAD.MOV R4, RZ, RZ, -R4 ;  /* 0x000000ffff047224 */ /* 0x000fe200078e0a04 */
[----:B------:R-:W-:Y:S01]  /*11d0*/  CS2R R146, SRZ ;  /* 0x0000000000927805 */ /* 0x000fe2000001ff00 */
[----:B------:R-:W-:Y:S01]  /*11e0*/  IMAD.MOV R9, RZ, RZ, -R8 ;  /* 0x000000ffff097224 */ /* 0x000fe200078e0a08 */
[----:B------:R-:W-:Y:S01]  /*11f0*/  CS2R R140, SRZ ;  /* 0x00000000008c7805 */ /* 0x000fe2000001ff00 */
[----:B------:R-:W-:Y:S01]  /*1200*/  IMAD R8, R22, R4, R11 ;  /* 0x0000000416087224 */ /* 0x000fe200078e020b */
[----:B------:R-:W-:Y:S01]  /*1210*/  IADD3 R4, R26, 0x28, RZ ;  /* 0x000000281a047810 */ /* 0x000fe20007ffe0ff */
[----:B------:R-:W-:Y:S01]  /*1220*/  @!P3 IMAD.IADD R3, R3, 0x1, -R22 ;  /* 0x000000010303b824 */ /* 0x000fe200078e0a16 */
[----:B------:R-:W-:Y:S01]  /*1230*/  ISETP.GE.AND P3, PT, R12, RZ, PT ;  /* 0x000000ff0c00720c */ /* 0x000fe20003f66270 */
[----:B------:R-:W-:Y:S01]  /*1240*/  IMAD.MOV R14, RZ, RZ, -R10 ;  /* 0x000000ffff0e7224 */ /* 0x000fe200078e0a0a */
[----:B------:R-:W-:Y:S01]  /*1250*/  IABS R15, R4 ;  /* 0x00000004000f7213 */ /* 0x000fe20000000000 */
[--C-:B------:R-:W-:Y:S01]  /*1260*/  @!P6 IMAD.IADD R7, R7, 0x1, -R22.reuse ;  /* 0x000000010707e824 */ /* 0x100fe200078e0a16 */
[----:B------:R-:W-:Y:S01]  /*1270*/  ISETP.GT.U32.AND P6, PT, R22, R8, PT ;  /* 0x000000081600720c */ /* 0x000fe20003fc4070 */
[----:B------:R-:W-:Y:S01]  /*1280*/  @!P4 IMAD.IADD R5, R5, 0x1, -R22 ;  /* 0x000000010505c824 */ /* 0x000fe200078e0a16 */
[----:B------:R-:W-:Y:S01]  /*1290*/  ISETP.GE.AND P4, PT, R4, RZ, PT ;  /* 0x000000ff0400720c */ /* 0x000fe20003f86270 */
[----:B------:R-:W-:Y:S01]  /*12a0*/  IMAD.HI.U32 R4, R2, R15, RZ ;  /* 0x0000000f02047227 */ /* 0x000fe200078e00ff */
[----:B------:R-:W-:Y:S01]  /*12b0*/  CS2R R142, SRZ ;  /* 0x00000000008e7805 */ /* 0x000fe2000001ff00 */
[----:B------:R-:W-:Y:S01]  /*12c0*/  CS2R R148, SRZ ;  /* 0x0000000000947805 */ /* 0x000fe2000001ff00 */
[----:B------:R-:W-:Y:S01]  /*12d0*/  CS2R R150, SRZ ;  /* 0x0000000000967805 */ /* 0x000fe2000001ff00 */
[----:B------:R-:W-:Y:S01]  /*12e0*/  IMAD.MOV R4, RZ, RZ, -R4 ;  /* 0x000000ffff047224 */ /* 0x000fe200078e0a04 */
[----:B------:R-:W-:Y:S01]  /*12f0*/  CS2R R152, SRZ ;  /* 0x0000000000987805 */ /* 0x000fe2000001ff00 */
[C---:B------:R-:W-:Y:S01]  /*1300*/  IMAD R9, R22.reuse, R9, R13 ;  /* 0x0000000916097224 */ /* 0x040fe200078e020d */
[----:B------:R-:W-:Y:S01]  /*1310*/  CS2R R154, SRZ ;  /* 0x00000000009a7805 */ /* 0x000fe2000001ff00 */
[----:B------:R-:W-:Y:S01]  /*1320*/  IMAD R10, R22, R4, R15 ;  /* 0x00000004160a7224 */ /* 0x000fe200078e020f */
[----:B------:R-:W-:Y:S01]  /*1330*/  CS2R R156, SRZ ;  /* 0x00000000009c7805 */ /* 0x000fe2000001ff00 */
[----:B------:R-:W-:Y:S01]  /*1340*/  @!P6 IMAD.IADD R8, R8, 0x1, -R22 ;  /* 0x000000010808e824 */ /* 0x000fe200078e0a16 */
[----:B------:R-:W-:Y:S01]  /*1350*/  ISETP.GT.U32.AND P6, PT, R22, R9, PT ;  /* 0x000000091600720c */ /* 0x000fe20003fc4070 */
[----:B------:R-:W-:Y:S01]  /*1360*/  IMAD.MOV.U32 R4, RZ, RZ, R3 ;  /* 0x000000ffff047224 */ /* 0x000fe200078e0003 */
[----:B------:R-:W-:Y:S01]  /*1370*/  CS2R R158, SRZ ;  /* 0x00000000009e7805 */ /* 0x000fe2000001ff00 */
[----:B------:R-:W-:Y:S01]  /*1380*/  IMAD.HI.U32 R11, R2, R19, RZ ;  /* 0x00000013020b7227 */ /* 0x000fe200078e00ff */
[----:B------:R-:W-:Y:S01]  /*1390*/  CS2R R160, SRZ ;  /* 0x0000000000a07805 */ /* 0x000fe2000001ff00 */
[----:B------:R-:W-:-:S02]  /*13a0*/  CS2R R162, SRZ ;  /* 0x0000000000a27805 */ /* 0x000fc4000001ff00 */
[----:B------:R-:W-:Y:S01]  /*13b0*/  @!P0 IMAD.MOV R4, RZ, RZ, -R4 ;  /* 0x000000ffff048224 */ /* 0x000fe200078e0a04 */
[----:B------:R-:W-:Y:S01]  /*13c0*/  ISETP.GT.U32.AND P0, PT, R22, R8, PT ;  /* 0x000000081600720c */ /* 0x000fe20003f04070 */
[----:B------:R-:W-:-:S04]  /*13d0*/  IMAD.HI.U32 R12, R2, R21, RZ ;  /* 0x00000015020c7227 */ /* 0x000fc800078e00ff */
[----:B------:R-:W-:Y:S02]  /*13e0*/  IMAD.MOV R16, RZ, RZ, -R11 ;  /* 0x000000ffff107224 */ /* 0x000fe400078e0a0b */
[----:B------:R-:W-:Y:S02]  /*13f0*/  IMAD.MOV R18, RZ, RZ, -R12 ;  /* 0x000000ffff127224 */ /* 0x000fe400078e0a0c */
[C---:B------:R-:W-:Y:S01]  /*1400*/  IMAD R12, R22.reuse, R16, R19 ;  /* 0x00000010160c7224 */ /* 0x040fe200078e0213 */
[----:B------:R-:W-:Y:S01]  /*1410*/  IABS R19, R31 ;  /* 0x0000001f00137213 */ /* 0x000fe20000000000 */
[----:B------:R-:W-:Y:S01]  /*1420*/  @!P5 IMAD.MOV R5, RZ, RZ, -R5 ;  /* 0x000000ffff05d224 */ /* 0x000fe200078e0a05 */
[C---:B------:R-:W-:Y:S01]  /*1430*/  ISETP.GT.U32.AND P5, PT, R22.reuse, R10, PT ;  /* 0x0000000a1600720c */ /* 0x040fe20003fa4070 */
[----:B------:R-:W-:Y:S02]  /*1440*/  IMAD R11, R22, R14, R17 ;  /* 0x0000000e160b7224 */ /* 0x000fe400078e0211 */
[--C-:B------:R-:W-:Y:S01]  /*1450*/  @!P0 IMAD.IADD R8, R8, 0x1, -R22.reuse ;  /* 0x0000000108088824 */ /* 0x100fe200078e0a16 */
[C---:B------:R-:W-:Y:S01]  /*1460*/  ISETP.GT.U32.AND P0, PT, R22.reuse, R12, PT ;  /* 0x0000000c1600720c */ /* 0x040fe20003f04070 */
[----:B------:R-:W-:Y:S01]  /*1470*/  @!P2 IMAD.MOV R7, RZ, RZ, -R7 ;  /* 0x000000ffff07a224 */ /* 0x000fe200078e0a07 */
[----:B------:R-:W-:Y:S01]  /*1480*/  ISETP.GT.U32.AND P2, PT, R22, R11, PT ;  /* 0x0000000b1600720c */ /* 0x000fe20003f44070 */
[----:B------:R-:W-:-:S02]  /*1490*/  @!P6 IMAD.IADD R9, R9, 0x1, -R22 ;  /* 0x000000010909e824 */ /* 0x000fc400078e0a16 */
[----:B------:R-:W-:-:S03]  /*14a0*/  IMAD.HI.U32 R13, R2, R23, RZ ;  /* 0x00000017020d7227 */ /* 0x000fc600078e00ff */
[----:B------:R-:W-:Y:S01]  /*14b0*/  ISETP.GT.U32.AND P6, PT, R22, R9, PT ;  /* 0x000000091600720c */ /* 0x000fe20003fc4070 */
[--C-:B------:R-:W-:Y:S02]  /*14c0*/  @!P5 IMAD.IADD R10, R10, 0x1, -R22.reuse ;  /* 0x000000010a0ad824 */ /* 0x100fe400078e0a16 */
[----:B------:R-:W-:Y:S02]  /*14d0*/  IMAD.MOV R20, RZ, RZ, -R13 ;  /* 0x000000ffff147224 */ /* 0x000fe400078e0a0d */
[----:B------:R-:W-:Y:S01]  /*14e0*/  IMAD R13, R22, R18, R21 ;  /* 0x00000012160d7224 */ /* 0x000fe200078e0215 */
[----:B------:R-:W-:Y:S01]  /*14f0*/  IABS R21, R32 ;  /* 0x0000002000157213 */ /* 0x000fe20000000000 */
[--C-:B------:R-:W-:Y:S01]  /*1500*/  @!P0 IMAD.IADD R12, R12, 0x1, -R22.reuse ;  /* 0x000000010c0c8824 */ /* 0x100fe200078e0a16 */
[----:B------:R-:W-:Y:S01]  /*1510*/  ISETP.GT.U32.AND P0, PT, R22, R10, PT ;  /* 0x0000000a1600720c */ /* 0x000fe20003f04070 */
[----:B------:R-:W-:Y:S01]  /*1520*/  @!P2 IMAD.IADD R11, R11, 0x1, -R22 ;  /* 0x000000010b0ba824 */ /* 0x000fe200078e0a16 */
[----:B------:R-:W-:Y:S01]  /*1530*/  ISETP.GE.AND P2, PT, R26, RZ, PT ;  /* 0x000000ff1a00720c */ /* 0x000fe20003f46270 */
[----:B------:R-:W-:-:S04]  /*1540*/  IMAD.HI.U32 R3, R2, R19, RZ ;  /* 0x0000001302037227 */ /* 0x000fc800078e00ff */
[----:B------:R-:W-:Y:S01]  /*1550*/  IMAD R14, R22, R20, R23 ;  /* 0x00000014160e7224 */ /* 0x000fe200078e0217 */
[----:B------:R-:W-:Y:S01]  /*1560*/  IABS R23, R33 ;  /* 0x0000002100177213 */ /* 0x000fe20000000000 */
[----:B------:R-:W-:-:S03]  /*1570*/  IMAD.HI.U32 R15, R2, R21, RZ ;  /* 0x00000015020f7227 */ /* 0x000fc600078e00ff */
[C---:B------:R-:W-:Y:S01]  /*1580*/  ISETP.GT.U32.AND P5, PT, R22.reuse, R14, PT ;  /* 0x0000000e1600720c */ /* 0x040fe20003fa4070 */
[----:B------:R-:W-:Y:S01]  /*1590*/  @!P1 IMAD.MOV R8, RZ, RZ, -R8 ;  /* 0x000000ffff089224 */ /* 0x000fe200078e0a08 */
[C---:B------:R-:W-:Y:S01]  /*15a0*/  ISETP.GT.U32.AND P1, PT, R22.reuse, R11, PT ;  /* 0x0000000b1600720c */ /* 0x040fe20003f24070 */
[----:B------:R-:W-:Y:S02]  /*15b0*/  IMAD.MOV R3, RZ, RZ, -R3 ;  /* 0x000000ffff037224 */ /* 0x000fe400078e0a03 */
[----:B------:R-:W-:Y:S02]  /*15c0*/  IMAD.MOV R18, RZ, RZ, -R15 ;  /* 0x000000ffff127224 */ /* 0x000fe400078e0a0f */
[----:B------:R-:W-:Y:S01]  /*15d0*/  @!P6 IMAD.IADD R9, R9, 0x1, -R22 ;  /* 0x000000010909e824 */ /* 0x000fe200078e0a16 */
[----:B------:R-:W-:Y:S01]  /*15e0*/  ISETP.GT.U32.AND P6, PT, R22, R13, PT ;  /* 0x0000000d1600720c */ /* 0x000fe20003fc4070 */
[----:B------:R-:W-:-:S04]  /*15f0*/  IMAD.HI.U32 R16, R2, R23, RZ ;  /* 0x0000001702107227 */ /* 0x000fc800078e00ff */
[----:B------:R-:W-:Y:S02]  /*1600*/  IMAD R15, R22, R3, R19 ;  /* 0x00000003160f7224 */ /* 0x000fe400078e0213 */
[----:B------:R-:W-:Y:S02]  /*1610*/  IMAD.MOV R20, RZ, RZ, -R16 ;  /* 0x000000ffff147224 */ /* 0x000fe400078e0a10 */
[----:B------:R-:W-:Y:S01]  /*1620*/  @!P0 IMAD.IADD R10, R10, 0x1, -R22 ;  /* 0x000000010a0a8824 */ /* 0x000fe200078e0a16 */
[C---:B------:R-:W-:Y:S01]  /*1630*/  ISETP.GT.U32.AND P0, PT, R22.reuse, R15, PT ;  /* 0x0000000f1600720c */ /* 0x040fe20003f04070 */
[----:B------:R-:W-:Y:S01]  /*1640*/  IMAD R16, R22, R18, R21 ;  /* 0x0000001216107224 */ /* 0x000fe200078e0215 */
[----:B------:R-:W-:Y:S01]  /*1650*/  IABS R21, R26 ;  /* 0x0000001a00157213 */ /* 0x000fe20000000000 */
[----:B------:R-:W-:-:S04]  /*1660*/  IMAD.HI.U32 R17, R2, R25, RZ ;  /* 0x0000001902117227 */ /* 0x000fc800078e00ff */
[--C-:B------:R-:W-:Y:S01]  /*1670*/  @!P1 IMAD.IADD R11, R11, 0x1, -R22.reuse ;  /* 0x000000010b0b9824 */ /* 0x100fe200078e0a16 */
[C---:B------:R-:W-:Y:S01]  /*1680*/  ISETP.GT.U32.AND P1, PT, R22.reuse, R16, PT ;  /* 0x000000101600720c */ /* 0x040fe20003f24070 */
[----:B------:R-:W-:Y:S02]  /*1690*/  IMAD.MOV R24, RZ, RZ, -R17 ;  /* 0x000000ffff187224 */ /* 0x000fe400078e0a11 */
[--C-:B------:R-:W-:Y:S01]  /*16a0*/  @!P6 IMAD.IADD R13, R13, 0x1, -R22.reuse ;  /* 0x000000010d0de824 */ /* 0x100fe200078e0a16 */
[C---:B------:R-:W-:Y:S01]  /*16b0*/  ISETP.GT.U32.AND P6, PT, R22.reuse, R12, PT ;  /* 0x0000000c1600720c */ /* 0x040fe20003fc4070 */
[----:B------:R-:W-:Y:S01]  /*16c0*/  IMAD R18, R22, R24, R25 ;  /* 0x0000001816127224 */ /* 0x000fe200078e0219 */
[----:B------:R-:W-:Y:S01]  /*16d0*/  IADD3 R25, R26, 0x4, RZ ;  /* 0x000000041a197810 */ /* 0x000fe20007ffe0ff */
[--C-:B------:R-:W-:Y:S01]  /*16e0*/  @!P5 IMAD.IADD R14, R14, 0x1, -R22.reuse ;  /* 0x000000010e0ed824 */ /* 0x100fe200078e0a16 */
[----:B------:R-:W-:Y:S01]  /*16f0*/  ISETP.GT.U32.AND P5, PT, R22, R13, PT ;  /* 0x0000000d1600720c */ /* 0x000fe20003fa4070 */
[----:B------:R-:W-:Y:S01]  /*1700*/  @!P0 IMAD.IADD R15, R15, 0x1, -R22 ;  /* 0x000000010f0f8824 */ /* 0x000fe200078e0a16 */
[----:B------:R-:W-:Y:S01]  /*1710*/  IABS R19, R25 ;  /* 0x0000001900137213 */ /* 0x000fe20000000000 */
[----:B------:R-:W-:Y:S01]  /*1720*/  @!P4 IMAD.MOV R10, RZ, RZ, -R10 ;  /* 0x000000ffff0ac224 */ /* 0x000fe200078e0a0a */
[----:B------:R-:W-:Y:S01]  /*1730*/  ISETP.GE.AND P0, PT, R28, RZ, PT ;  /* 0x000000ff1c00720c */ /* 0x000fe20003f06270 */
[----:B------:R-:W-:Y:S01]  /*1740*/  @!P3 IMAD.MOV R9, RZ, RZ, -R9 ;  /* 0x000000ffff09b224 */ /* 0x000fe200078e0a09 */
[----:B------:R-:W-:Y:S01]  /*1750*/  ISETP.GT.U32.AND P4, PT, R22, R15, PT ;  /* 0x0000000f1600720c */ /* 0x000fe20003f84070 */
[----:B------:R-:W-:Y:S01]  /*1760*/  @!P1 IMAD.IADD R16, R16, 0x1, -R22 ;  /* 0x0000000110109824 */ /* 0x000fe200078e0a16 */
[----:B------:R-:W-:Y:S01]  /*1770*/  ISETP.GT.U32.AND P3, PT, R22, R14, PT ;  /* 0x0000000e1600720c */ /* 0x000fe20003f64070 */
[----:B------:R-:W-:Y:S01]  /*1780*/  IMAD.HI.U32 R3, R2, R19, RZ ;  /* 0x0000001302037227 */ /* 0x000fe200078e00ff */
[----:B------:R-:W-:-:S02]  /*1790*/  ISETP.GE.AND P1, PT, R29, RZ, PT ;  /* 0x000000ff1d00720c */ /* 0x000fc40003f26270 */
[----:B------:R-:W-:Y:S01]  /*17a0*/  SHF.R.S32.HI R24, RZ, 0x6, R36 ;  /* 0x00000006ff187819 */ /* 0x000fe20000011424 */
[----:B------:R-:W-:Y:S01]  /*17b0*/  IMAD.HI.U32 R2, R2, R21, RZ ;  /* 0x0000001502027227 */ /* 0x000fe200078e00ff */
[----:B------:R-:W-:-:S03]  /*17c0*/  CS2R R28, SRZ ;  /* 0x00000000001c7805 */ /* 0x000fc6000001ff00 */
[----:B------:R-:W-:Y:S02]  /*17d0*/  IMAD R17, R22, R20, R23 ;  /* 0x0000001416117224 */ /* 0x000fe400078e0217 */
[----:B------:R-:W-:Y:S02]  /*17e0*/  IMAD.MOV R3, RZ, RZ, -R3 ;  /* 0x000000ffff037224 */ /* 0x000fe400078e0a03 */
[----:B------:R-:W-:Y:S02]  /*17f0*/  IMAD.MOV R20, RZ, RZ, -R2 ;  /* 0x000000ffff147224 */ /* 0x000fe400078e0a02 */
[--C-:B------:R-:W-:Y:S01]  /*1800*/  @!P6 IMAD.IADD R12, R12, 0x1, -R22.reuse ;  /* 0x000000010c0ce824 */ /* 0x100fe200078e0a16 */
[C---:B------:R-:W-:Y:S01]  /*1810*/  ISETP.GT.U32.AND P6, PT, R22.reuse, R17, PT ;  /* 0x000000111600720c */ /* 0x040fe20003fc4070 */
[----:B------:R-:W-:Y:S01]  /*1820*/  @!P5 IMAD.IADD R13, R13, 0x1, -R22 ;  /* 0x000000010d0dd824 */ /* 0x000fe200078e0a16 */
[C---:B------:R-:W-:Y:S01]  /*1830*/  ISETP.GT.U32.AND P5, PT, R22.reuse, R18, PT ;  /* 0x000000121600720c */ /* 0x040fe20003fa4070 */
[C---:B------:R-:W-:Y:S01]  /*1840*/  IMAD R2, R22.reuse, R3, R19 ;  /* 0x0000000316027224 */ /* 0x040fe200078e0213 */
[----:B------:R-:W-:Y:S01]  /*1850*/  SHF.R.S32.HI R3, RZ, 0x1f, R6 ;  /* 0x0000001fff037819 */ /* 0x000fe20000011406 */
[----:B------:R-:W-:-:S02]  /*1860*/  IMAD R19, R22, R20, R21 ;  /* 0x0000001416137224 */ /* 0x000fc400078e0215 */
[--C-:B------:R-:W-:Y:S01]  /*1870*/  @!P4 IMAD.IADD R15, R15, 0x1, -R22.reuse ;  /* 0x000000010f0fc824 */ /* 0x100fe200078e0a16 */
[----:B------:R-:W-:Y:S01]  /*1880*/  ISETP.GT.U32.AND P4, PT, R22, R2, PT ;  /* 0x000000021600720c */ /* 0x000fe20003f84070 */
[--C-:B------:R-:W-:Y:S01]  /*1890*/  @!P3 IMAD.IADD R14, R14, 0x1, -R22.reuse ;  /* 0x000000010e0eb824 */ /* 0x100fe200078e0a16 */
[----:B------:R-:W-:Y:S01]  /*18a0*/  ISETP.GE.AND P3, PT, R27, RZ, PT ;  /* 0x000000ff1b00720c */ /* 0x000fe20003f66270 */
[----:B------:R-:W-:Y:S01]  /*18b0*/  @!P1 IMAD.MOV R13, RZ, RZ, -R13 ;  /* 0x000000ffff0d9224 */ /* 0x000fe200078e0a0d */
[----:B------:R-:W-:Y:S01]  /*18c0*/  ISETP.GT.U32.AND P1, PT, R22, R19, PT ;  /* 0x000000131600720c */ /* 0x000fe20003f24070 */
[--C-:B------:R-:W-:Y:S01]  /*18d0*/  @!P6 IMAD.IADD R17, R17, 0x1, -R22.reuse ;  /* 0x000000011111e824 */ /* 0x100fe200078e0a16 */
[----:B------:R-:W-:Y:S01]  /*18e0*/  ISETP.GE.AND P6, PT, R30, RZ, PT ;  /* 0x000000ff1e00720c */ /* 0x000fe20003fc6270 */
[----:B------:R-:W-:Y:S01]  /*18f0*/  @!P5 IMAD.IADD R18, R18, 0x1, -R22 ;  /* 0x000000011212d824 */ /* 0x000fe200078e0a16 */
[----:B------:R-:W-:Y:S01]  /*1900*/  LEA.HI R252, R3, R6, RZ, 0x5 ;  /* 0x0000000603fc7211 */ /* 0x000fe200078f28ff */
[----:B------:R-:W-:Y:S01]  /*1910*/  @!P0 IMAD.MOV R12, RZ, RZ, -R12 ;  /* 0x000000ffff0c8224 */ /* 0x000fe200078e0a0c */
[----:B------:R-:W-:Y:S01]  /*1920*/  ISETP.GT.U32.AND P5, PT, R22, R17, PT ;  /* 0x000000111600720c */ /* 0x000fe20003fa4070 */
[----:B------:R-:W-:Y:S01]  /*1930*/  IMAD.SHL.U32 R26, R36, 0x100, RZ ;  /* 0x00000100241a7824 */ /* 0x000fe200078e00ff */
[----:B------:R-:W-:Y:S01]  /*1940*/  ISETP.GT.U32.AND P0, PT, R22, R18, PT ;  /* 0x000000121600720c */ /* 0x000fe20003f04070 */
[--C-:B------:R-:W-:Y:S01]  /*1950*/  @!P4 IMAD.IADD R2, R2, 0x1, -R22.reuse ;  /* 0x000000010202c824 */ /* 0x100fe200078e0a16 */
[----:B------:R-:W-:Y:S01]  /*1960*/  LOP3.LUT R3, R186, 0x10, RZ, 0xc0, !PT ;  /* 0x00000010ba037812 */ /* 0x000fe200078ec0ff */
[----:B------:R-:W-:Y:S01]  /*1970*/  @!P3 IMAD.MOV R11, RZ, RZ, -R11 ;  /* 0x000000ffff0bb224 */ /* 0x000fe200078e0a0b */
[C---:B------:R-:W-:Y:S01]  /*1980*/  ISETP.GT.U32.AND P3, PT, R22.reuse, R16, PT ;  /* 0x000000101600720c */ /* 0x040fe20003f64070 */
[----:B------:R-:W-:Y:S01]  /*1990*/  @!P1 IMAD.IADD R19, R19, 0x1, -R22 ;  /* 0x0000000113139824 */ /* 0x000fe200078e0a16 */
[C---:B------:R-:W-:Y:S01]  /*19a0*/  ISETP.GT.U32.AND P4, PT, R22.reuse, R2, PT ;  /* 0x000000021600720c */ /* 0x040fe20003f84070 */
[----:B------:R-:W-:Y:S01]  /*19b0*/  @!P6 IMAD.MOV R14, RZ, RZ, -R14 ;  /* 0x000000ffff0ee224 */ /* 0x000fe200078e0a0e */
[----:B------:R-:W-:Y:S01]  /*19c0*/  LOP3.LUT R21, R3, 0x60, R36, 0xf8, !PT ;  /* 0x0000006003157812 */ /* 0x000fe200078ef824 */
[----:B------:R-:W-:Y:S01]  /*19d0*/  STL [R1+0x1f4], R26 ;  /* 0x0001f41a01007387 */ /* 0x000fe20000100800 */
[----:B------:R-:W-:Y:S01]  /*19e0*/  ISETP.GT.U32.AND P1, PT, R22, R19, PT ;  /* 0x000000131600720c */ /* 0x000fe20003f24070 */
[--C-:B------:R-:W-:Y:S01]  /*19f0*/  @!P5 IMAD.IADD R17, R17, 0x1, -R22.reuse ;  /* 0x000000011111d824 */ /* 0x100fe200078e0a16 */
[----:B------:R-:W-:Y:S01]  /*1a00*/  SGXT R3, R24, 0x1 ;  /* 0x000000011803781a */ /* 0x000fe20000000200 */
[--C-:B------:R-:W-:Y:S01]  /*1a10*/  @!P0 IMAD.IADD R18, R18, 0x1, -R22.reuse ;  /* 0x0000000112128824 */ /* 0x100fe200078e0a16 */
[----:B------:R-:W-:Y:S01]  /*1a20*/  ISETP.GE.AND P5, PT, R33, RZ, PT ;  /* 0x000000ff2100720c */ /* 0x000fe20003fa6270 */
[----:B------:R-:W-:Y:S01]  /*1a30*/  IMAD R70, R70, c[0x0][0x184], RZ ;  /* 0x0000610046467a24 */ /* 0x000fe200078e02ff */
[----:B------:R-:W-:Y:S01]  /*1a40*/  ISETP.GE.AND P0, PT, R34, RZ, PT ;  /* 0x000000ff2200720c */ /* 0x000fe20003f06270 */
[--C-:B------:R-:W-:Y:S01]  /*1a50*/  @!P3 IMAD.IADD R16, R16, 0x1, -R22.reuse ;  /* 0x000000011010b824 */ /* 0x100fe200078e0a16 */
[----:B------:R-:W-:Y:S01]  /*1a60*/  LOP3.LUT R3, R3, 0x90, RZ, 0xc0, !PT ;  /* 0x0000009003037812 */ /* 0x000fe200078ec0ff */
[----:B------:R-:W-:Y:S01]  /*1a70*/  @!P4 IMAD.IADD R2, R2, 0x1, -R22 ;  /* 0x000000010202c824 */ /* 0x000fe200078e0a16 */
[----:B------:R-:W-:Y:S01]  /*1a80*/  ISETP.GE.AND P6, PT, R31, RZ, PT ;  /* 0x000000ff1f00720c */ /* 0x000fe20003fc6270 */
[----:B------:R-:W-:Y:S01]  /*1a90*/  IMAD.WIDE R190, R72, 0x2, RZ ;  /* 0x0000000248be7825 */ /* 0x000fe200078e02ff */
[----:B------:R-:W-:Y:S01]  /*1aa0*/  ISETP.GE.AND P3, PT, R32, RZ, PT ;  /* 0x000000ff2000720c */ /* 0x000fe20003f66270 */
[----:B------:R-:W-:Y:S01]  /*1ab0*/  CS2R R34, SRZ ;  /* 0x0000000000227805 */ /* 0x000fe2000001ff00 */
[----:B------:R-:W-:Y:S01]  /*1ac0*/  LOP3.LUT R184, R3, 0x7e, R186, 0x78, !PT ;  /* 0x0000007e03b87812 */ /* 0x000fe200078e78ba */
[----:B------:R-:W-:Y:S01]  /*1ad0*/  @!P1 IMAD.IADD R19, R19, 0x1, -R22 ;  /* 0x0000000113139824 */ /* 0x000fe200078e0a16 */
[----:B------:R-:W-:Y:S01]  /*1ae0*/  ISETP.NE.AND P4, PT, RZ, c[0x0][0x17c], PT ;  /* 0x00005f00ff007a0c */ /* 0x000fe20003f85270 */
[----:B------:R-:W-:Y:S01]  /*1af0*/  @!P5 IMAD.MOV R17, RZ, RZ, -R17 ;  /* 0x000000ffff11d224 */ /* 0x000fe200078e0a11 */
[----:B------:R-:W-:Y:S01]  /*1b00*/  LOP3.LUT R3, RZ, c[0x0][0x17c], RZ, 0x33, !PT ;  /* 0x00005f00ff037a12 */ /* 0x000fe200078e33ff */
[----:B------:R-:W-:Y:S01]  /*1b10*/  @!P0 IMAD.MOV R18, RZ, RZ, -R18 ;  /* 0x000000ffff128224 */ /* 0x000fe200078e0a12 */
[----:B------:R-:W-:Y:S01]  /*1b20*/  ISETP.GE.AND P1, PT, R25, RZ, PT ;  /* 0x000000ff1900720c */ /* 0x000fe20003f26270 */
[----:B------:R-:W-:Y:S01]  /*1b30*/  @!P2 IMAD.MOV R19, RZ, RZ, -R19 ;  /* 0x000000ffff13a224 */ /* 0x000fe200078e0a13 */
[C---:B------:R-:W-:Y:S01]  /*1b40*/  SEL R74, R3.reuse, R4, !P4 ;  /* 0x00000004034a7207 */ /* 0x040fe20006000000 */
[----:B------:R-:W-:Y:S01]  /*1b50*/  @!P6 IMAD.MOV R15, RZ, RZ, -R15 ;  /* 0x000000ffff0fe224 */ /* 0x000fe200078e0a0f */
[C---:B------:R-:W-:Y:S01]  /*1b60*/  SEL R76, R3.reuse, R5, !P4 ;  /* 0x00000005034c7207 */ /* 0x040fe20006000000 */
[----:B------:R-:W-:Y:S01]  /*1b70*/  @!P3 IMAD.MOV R16, RZ, RZ, -R16 ;  /* 0x000000ffff10b224 */ /* 0x000fe200078e0a10 */
[C---:B------:R-:W-:Y:S01]  /*1b80*/  SEL R78, R3.reuse, R7, !P4 ;  /* 0x00000007034e7207 */ /* 0x040fe20006000000 */
[----:B------:R-:W-:Y:S01]  /*1b90*/  IMAD R74, R74, c[0x0][0x190], RZ ;  /* 0x000064004a4a7a24 */ /* 0x000fe200078e02ff */
        /* <DEDUP_REMOVED lines=9> */
[----:B------:R-:W-:Y:S01]  /*1c30*/  @!P1 IMAD.MOV R2, RZ, RZ, -R2 ;  /* 0x000000ffff029224 */ /* 0x000fe200078e0a02 */
[C---:B------:R-:W-:Y:S01]  /*1c40*/  SEL R175, R3.reuse, R18, !P4 ;  /* 0x0000001203af7207 */ /* 0x040fe20006000000 */
[----:B------:R-:W-:Y:S01]  /*1c50*/  IMAD R80, R80, c[0x0][0x190], RZ ;  /* 0x0000640050507a24 */ /* 0x000fe200078e02ff */
[C---:B------:R-:W-:Y:S01]  /*1c60*/  SEL R170, R3.reuse, R13, !P4 ;  /* 0x0000000d03aa7207 */ /* 0x040fe20006000000 */
[----:B------:R-:W-:Y:S01]  /*1c70*/  IMAD R82, R82, c[0x0][0x190], RZ ;  /* 0x0000640052527a24 */ /* 0x000fe200078e02ff */
[----:B------:R-:W-:Y:S01]  /*1c80*/  SEL R171, R3, R14, !P4 ;  /* 0x0000000e03ab7207 */ /* 0x000fe20006000000 */
[----:B------:R-:W-:Y:S01]  /*1c90*/  IMAD R174, R174, c[0x0][0x190], RZ ;  /* 0x00006400aeae7a24 */ /* 0x000fe200078e02ff */
[----:B------:R-:W-:Y:S01]  /*1ca0*/  LEA R180, P2, R74, c[0x0][0x168], 0x1 ;  /* 0x00005a004ab47a11 */ /* 0x000fe200078408ff */
[----:B------:R-:W-:Y:S01]  /*1cb0*/  IMAD R175, R175, c[0x0][0x190], RZ ;  /* 0x00006400afaf7a24 */ /* 0x000fe200078e02ff */
[C---:B------:R-:W-:Y:S01]  /*1cc0*/  SEL R172, R3.reuse, R15, !P4 ;  /* 0x0000000f03ac7207 */ /* 0x040fe20006000000 */
[----:B------:R-:W-:Y:S01]  /*1cd0*/  IMAD R170, R170, c[0x0][0x190], RZ ;  /* 0x00006400aaaa7a24 */ /* 0x000fe200078e02ff */
[----:B------:R-:W-:Y:S01]  /*1ce0*/  SEL R173, R3, R16, !P4 ;  /* 0x0000001003ad7207 */ /* 0x000fe20006000000 */
[----:B------:R-:W-:Y:S01]  /*1cf0*/  IMAD R171, R171, c[0x0][0x190], RZ ;  /* 0x00006400abab7a24 */ /* 0x000fe200078e02ff */
[----:B------:R-:W-:Y:S01]  /*1d00*/  LOP3.LUT R178, R184, 0x20, RZ, 0x3c, !PT ;  /* 0x00000020b8b27812 */ /* 0x000fe200078e3cff */
[----:B------:R-:W-:Y:S01]  /*1d10*/  STL [R1+0x1f0], R180 ;  /* 0x0001f0b401007387 */ /* 0x000fe20000100800 */
[----:B------:R-:W-:Y:S01]  /*1d20*/  LEA R179, P1, R76, c[0x0][0x168], 0x1 ;  /* 0x00005a004cb37a11 */ /* 0x000fe200078208ff */
[----:B------:R-:W-:Y:S01]  /*1d30*/  IMAD R172, R172, c[0x0][0x190], RZ ;  /* 0x00006400acac7a24 */ /* 0x000fe200078e02ff */
[----:B------:R-:W-:Y:S01]  /*1d40*/  SEL R168, R3, R12, !P4 ;  /* 0x0000000c03a87207 */ /* 0x000fe20006000000 */
[----:B------:R-:W-:Y:S01]  /*1d50*/  IMAD R173, R173, c[0x0][0x190], RZ ;  /* 0x00006400adad7a24 */ /* 0x000fe200078e02ff */
[----:B------:R-:W-:Y:S01]  /*1d60*/  LEA R178, P0, R78, c[0x0][0x168], 0x1 ;  /* 0x00005a004eb27a11 */ /* 0x000fe200078008ff */
[----:B------:R-:W-:Y:S01]  /*1d70*/  STL [R1+0x1e8], R179 ;  /* 0x0001e8b301007387 */ /* 0x000fe20000100800 */
[----:B------:R-:W-:Y:S01]  /*1d80*/  LEA R223, P5, R84, c[0x0][0x168], 0x1 ;  /* 0x00005a0054df7a11 */ /* 0x000fe200078a08ff */
[----:B------:R-:W-:Y:S01]  /*1d90*/  IMAD R168, R168, c[0x0][0x190], RZ ;  /* 0x00006400a8a87a24 */ /* 0x000fe200078e02ff */
[----:B------:R-:W-:Y:S01]  /*1da0*/  LEA R219, P3, R86, c[0x0][0x168], 0x1 ;  /* 0x00005a0056db7a11 */ /* 0x000fe200078608ff */
[----:B------:R0:W-:Y:S01]  /*1db0*/  STL [R1+0x1e0], R178 ;  /* 0x0001e0b201007387 */ /* 0x0001e20000100800 */
[C---:B------:R-:W-:Y:S01]  /*1dc0*/  SEL R176, R3.reuse, R2, !P4 ;  /* 0x0000000203b07207 */ /* 0x040fe20006000000 */
[----:B------:R-:W-:Y:S01]  /*1dd0*/  IMAD.WIDE R188, R70, 0x2, RZ ;  /* 0x0000000246bc7825 */ /* 0x000fe200078e02ff */
[----:B------:R-:W-:Y:S01]  /*1de0*/  SEL R177, R3, R19, !P4 ;  /* 0x0000001303b17207 */ /* 0x000fe20006000000 */
[----:B------:R-:W-:Y:S01]  /*1df0*/  CS2R R32, SRZ ;  /* 0x0000000000207805 */ /* 0x000fe2000001ff00 */
[----:B------:R-:W-:Y:S01]  /*1e00*/  LEA R248, P4, R80, c[0x0][0x168], 0x1 ;  /* 0x00005a0050f87a11 */ /* 0x000fe200078808ff */
[----:B------:R-:W-:Y:S01]  /*1e10*/  IMAD.SHL.U32 R3, R246, 0x10, RZ ;  /* 0x00000010f6037824 */ /* 0x000fe200078e00ff */
[----:B------:R-:W-:Y:S01]  /*1e20*/  LEA R243, P6, R82, c[0x0][0x168], 0x1 ;  /* 0x00005a0052f37a11 */ /* 0x000fe200078c08ff */
[----:B------:R-:W-:Y:S01]  /*1e30*/  IMAD R2, R246, 0xf, RZ ;  /* 0x0000000ff6027824 */ /* 0x000fe200078e02ff */
[----:B------:R-:W-:Y:S01]  /*1e40*/  LEA.HI.X.SX32 R221, R84, c[0x0][0x16c], 0x1, P5 ;  /* 0x00005b0054dd7a11 */ /* 0x000fe200028f0eff */
[----:B------:R-:W-:Y:S01]  /*1e50*/  IMAD R64, R246, 0x5, RZ ;  /* 0x00000005f6407824 */ /* 0x000fe200078e02ff */
[----:B0-----:R-:W-:Y:S01]  /*1e60*/  LEA.HI.X.SX32 R178, R74, c[0x0][0x16c], 0x1, P2 ;  /* 0x00005b004ab27a11 */ /* 0x001fe200010f0eff */
[----:B------:R-:W-:Y:S01]  /*1e70*/  IMAD.SHL.U32 R65, R246, 0x4, RZ ;  /* 0x00000004f6417824 */ /* 0x000fe200078e00ff */
[----:B------:R-:W-:Y:S01]  /*1e80*/  LEA.HI.X.SX32 R217, R86, c[0x0][0x16c], 0x1, P3 ;  /* 0x00005b0056d97a11 */ /* 0x000fe200018f0eff */
[----:B------:R-:W-:Y:S01]  /*1e90*/  IMAD.SHL.U32 R20, R36, 0x8, RZ ;  /* 0x0000000824147824 */ /* 0x000fe200078e00ff */
[----:B------:R-:W-:Y:S01]  /*1ea0*/  LEA.HI.X.SX32 R74, R76, c[0x0][0x16c], 0x1, P1 ;  /* 0x00005b004c4a7a11 */ /* 0x000fe200008f0eff */
[----:B------:R-:W-:Y:S01]  /*1eb0*/  STL [R1+0x1ec], R178 ;  /* 0x0001ecb201007387 */ /* 0x000fe20000100800 */
[----:B------:R-:W-:Y:S01]  /*1ec0*/  LEA.HI.X.SX32 R249, R78, c[0x0][0x16c], 0x1, P0 ;  /* 0x00005b004ef97a11 */ /* 0x000fe200000f0eff */
[----:B------:R-:W-:Y:S01]  /*1ed0*/  IMAD R66, R246, 0x3, RZ ;  /* 0x00000003f6427824 */ /* 0x000fe200078e02ff */
[----:B------:R-:W-:Y:S01]  /*1ee0*/  LEA R200, P5, R174, c[0x0][0x168], 0x1 ;  /* 0x00005a00aec87a11 */ /* 0x000fe200078a08ff */
[----:B------:R-:W-:Y:S01]  /*1ef0*/  STL [R1+0x1e4], R74 ;  /* 0x0001e44a01007387 */ /* 0x000fe20000100800 */
[----:B------:R-:W-:Y:S01]  /*1f00*/  LEA R198, P3, R175, c[0x0][0x168], 0x1 ;  /* 0x00005a00afc67a11 */ /* 0x000fe200078608ff */
[----:B------:R-:W-:Y:S01]  /*1f10*/  IMAD.SHL.U32 R68, R246, 0x2, RZ ;  /* 0x00000002f6447824 */ /* 0x000fe200078e00ff */
[----:B------:R-:W-:Y:S01]  /*1f20*/  LEA R211, P1, R170, c[0x0][0x168], 0x1 ;  /* 0x00005a00aad37a11 */ /* 0x000fe200078208ff */
[----:B------:R-:W-:Y:S01]  /*1f30*/  IMAD R176, R176, c[0x0][0x190], RZ ;  /* 0x00006400b0b07a24 */ /* 0x000fe200078e02ff */
[----:B------:R-:W-:Y:S01]  /*1f40*/  LEA R207, P0, R171, c[0x0][0x168], 0x1 ;  /* 0x00005a00abcf7a11 */ /* 0x000fe200078008ff */
[----:B------:R-:W-:Y:S01]  /*1f50*/  IMAD R177, R177, c[0x0][0x190], RZ ;  /* 0x00006400b1b17a24 */ /* 0x000fe200078e02ff */
[----:B------:R-:W-:Y:S01]  /*1f60*/  LEA.HI.X.SX32 R245, R80, c[0x0][0x16c], 0x1, P4 ;  /* 0x00005b0050f57a11 */ /* 0x000fe200020f0eff */
[--C-:B------:R-:W-:Y:S01]  /*1f70*/  IMAD.WIDE R250, R246, 0x2, R190.reuse ;  /* 0x00000002f6fa7825 */ /* 0x100fe200078e02be */
[----:B------:R-:W-:Y:S01]  /*1f80*/  LEA.HI.X.SX32 R242, R82, c[0x0][0x16c], 0x1, P6 ;  /* 0x00005b0052f27a11 */ /* 0x000fe200030f0eff */
[----:B------:R-:W-:Y:S01]  /*1f90*/  CS2R R30, SRZ ;  /* 0x00000000001e7805 */ /* 0x000fe2000001ff00 */
[----:B------:R-:W-:Y:S01]  /*1fa0*/  LEA R204, P4, R172, c[0x0][0x168], 0x1 ;  /* 0x00005a00accc7a11 */ /* 0x000fe200078808ff */
[----:B------:R-:W-:Y:S01]  /*1fb0*/  CS2R R24, SRZ ;  /* 0x0000000000187805 */ /* 0x000fe2000001ff00 */
[----:B------:R-:W-:Y:S01]  /*1fc0*/  LEA R202, P6, R173, c[0x0][0x168], 0x1 ;  /* 0x00005a00adca7a11 */ /* 0x000fe200078c08ff */
[----:B------:R-:W-:Y:S01]  /*1fd0*/  CS2R R16, SRZ ;  /* 0x0000000000107805 */ /* 0x000fe2000001ff00 */
[----:B------:R-:W-:Y:S01]  /*1fe0*/  LEA R215, P2, R168, c[0x0][0x168], 0x1 ;  /* 0x00005a00a8d77a11 */ /* 0x000fe200078408ff */
[----:B------:R-:W-:Y:S01]  /*1ff0*/  CS2R R18, SRZ ;  /* 0x0000000000127805 */ /* 0x000fe2000001ff00 */
[----:B------:R-:W-:Y:S01]  /*2000*/  LEA.HI.X.SX32 R199, R174, c[0x0][0x16c], 0x1, P5 ;  /* 0x00005b00aec77a11 */ /* 0x000fe200028f0eff */
[----:B------:R-:W-:Y:S01]  /*2010*/  CS2R R12, SRZ ;  /* 0x00000000000c7805 */ /* 0x000fe2000001ff00 */
[----:B------:R-:W-:Y:S01]  /*2020*/  LEA.HI.X.SX32 R197, R175, c[0x0][0x16c], 0x1, P3 ;  /* 0x00005b00afc57a11 */ /* 0x000fe200018f0eff */
[----:B------:R-:W-:Y:S01]  /*2030*/  IMAD.WIDE R174, R169, 0x2, R190 ;  /* 0x00000002a9ae7825 */ /* 0x000fe200078e02be */
[----:B------:R-:W-:Y:S01]  /*2040*/  LEA.HI.X.SX32 R209, R170, c[0x0][0x16c], 0x1, P1 ;  /* 0x00005b00aad17a11 */ /* 0x000fe200008f0eff */
[----:B------:R-:W-:Y:S01]  /*2050*/  CS2R R14, SRZ ;  /* 0x00000000000e7805 */ /* 0x000fe2000001ff00 */
[----:B------:R-:W-:Y:S01]  /*2060*/  LEA.HI.X.SX32 R205, R171, c[0x0][0x16c], 0x1, P0 ;  /* 0x00005b00abcd7a11 */ /* 0x000fe200000f0eff */
[----:B------:R-:W-:Y:S01]  /*2070*/  IMAD.WIDE R170, R169, 0x2, R188 ;  /* 0x00000002a9aa7825 */ /* 0x000fe200078e02bc */
[----:B------:R-:W-:Y:S01]  /*2080*/  LEA.HI.X.SX32 R203, R172, c[0x0][0x16c], 0x1, P4 ;  /* 0x00005b00accb7a11 */ /* 0x000fe200020f0eff */
[----:B------:R-:W-:Y:S01]  /*2090*/  STL.64 [R1+0x1d8], R174 ;  /* 0x0001d8ae01007387 */ /* 0x000fe20000100a00 */
[----:B------:R-:W-:Y:S01]  /*20a0*/  LEA.HI.X.SX32 R201, R173, c[0x0][0x16c], 0x1, P6 ;  /* 0x00005b00adc97a11 */ /* 0x000fe200030f0eff */
[C---:B------:R-:W-:Y:S01]  /*20b0*/  IMAD.WIDE R172, R87.reuse, 0x2, R190 ;  /* 0x0000000257ac7825 */ /* 0x040fe200078e02be */
[----:B------:R-:W-:Y:S01]  /*20c0*/  LEA.HI.X.SX32 R213, R168, c[0x0][0x16c], 0x1, P2 ;  /* 0x00005b00a8d57a11 */ /* 0x000fe200010f0eff */
[----:B------:R0:W-:Y:S01]  /*20d0*/  STL.64 [R1+0x1d0], R170 ;  /* 0x0001d0aa01007387 */ /* 0x0001e20000100a00 */
[----:B------:R-:W-:Y:S01]  /*20e0*/  LOP3.LUT R6, R36, 0x7, RZ, 0xc0, !PT ;  /* 0x0000000724067812 */ /* 0x000fe200078ec0ff */
[--C-:B------:R-:W-:Y:S01]  /*20f0*/  IMAD.WIDE R168, R87, 0x2, R188.reuse ;  /* 0x0000000257a87825 */ /* 0x100fe200078e02bc */
[----:B------:R-:W-:Y:S01]  /*2100*/  LOP3.LUT R23, R20, 0x30, RZ, 0xc0, !PT ;  /* 0x0000003014177812 */ /* 0x000fe200078ec0ff */
[----:B------:R-:W-:Y:S01]  /*2110*/  STL.64 [R1+0x1c8], R172 ;  /* 0x0001c8ac01007387 */ /* 0x000fe20000100a00 */
[----:B------:R-:W-:Y:S01]  /*2120*/  LOP3.LUT R187, R26, 0x1000, RZ, 0xc0, !PT ;  /* 0x000010001abb7812 */ /* 0x000fe200078ec0ff */
[----:B------:R-:W-:Y:S01]  /*2130*/  IMAD.WIDE R86, R85, 0x2, R188 ;  /* 0x0000000255567825 */ /* 0x000fe200078e02bc */
[----:B------:R-:W-:Y:S01]  /*2140*/  LEA R196, P2, R176, c[0x0][0x168], 0x1 ;  /* 0x00005a00b0c47a11 */ /* 0x000fe200078408ff */
[----:B------:R1:W-:Y:S01]  /*2150*/  STL.64 [R1+0x1c0], R168 ;  /* 0x0001c0a801007387 */ /* 0x0003e20000100a00 */
[----:B------:R-:W-:Y:S01]  /*2160*/  LEA R194, P1, R177, c[0x0][0x168], 0x1 ;  /* 0x00005a00b1c27a11 */ /* 0x000fe200078208ff */
[----:B------:R-:W-:Y:S01]  /*2170*/  IMAD R20, R6, 0x210, RZ ;  /* 0x0000021006147824 */ /* 0x000fe200078e02ff */
[----:B------:R-:W-:Y:S01]  /*2180*/  CS2R R36, SRZ ;  /* 0x0000000000247805 */ /* 0x000fe2000001ff00 */
[----:B0-----:R-:W-:Y:S01]  /*2190*/  IMAD.WIDE R170, R85, 0x2, R190 ;  /* 0x0000000255aa7825 */ /* 0x001fe200078e02be */
[----:B------:R-:W-:Y:S01]  /*21a0*/  CS2R R26, SRZ ;  /* 0x00000000001a7805 */ /* 0x000fe2000001ff00 */
[----:B------:R-:W-:Y:S01]  /*21b0*/  CS2R R8, SRZ ;  /* 0x0000000000087805 */ /* 0x000fe2000001ff00 */
[----:B------:R-:W-:Y:S01]  /*21c0*/  LOP3.LUT R20, R20, R21, RZ, 0x3c, !PT ;  /* 0x0000001514147212 */ /* 0x000fe200078e3cff */
[C---:B------:R-:W-:Y:S01]  /*21d0*/  IMAD.WIDE R84, R83.reuse, 0x2, R188 ;  /* 0x0000000253547825 */ /* 0x040fe200078e02bc */
[----:B------:R-:W-:Y:S01]  /*21e0*/  STL.64 [R1+0x1b8], R170 ;  /* 0x0001b8aa01007387 */ /* 0x000fe20000100a00 */
[----:B------:R-:W-:Y:S01]  /*21f0*/  CS2R R10, SRZ ;  /* 0x00000000000a7805 */ /* 0x000fe2000001ff00 */
[----:B------:R-:W-:Y:S01]  /*2200*/  CS2R R4, SRZ ;  /* 0x0000000000047805 */ /* 0x000fe2000001ff00 */
[----:B-1----:R-:W-:Y:S01]  /*2210*/  IMAD.WIDE R168, R83, 0x2, R190 ;  /* 0x0000000253a87825 */ /* 0x002fe200078e02be */
[----:B------:R0:W-:Y:S01]  /*2220*/  STL.64 [R1+0x1b0], R86 ;  /* 0x0001b05601007387 */ /* 0x0001e20000100a00 */
[----:B------:R-:W-:-:S02]  /*2230*/  SHF.R.S32.HI R252, RZ, 0x5, R252 ;  /* 0x00000005fffc7819 */ /* 0x000fc400000114fc */
[----:B------:R-:W-:Y:S01]  /*2240*/  IMAD.WIDE R82, R81, 0x2, R188 ;  /* 0x0000000251527825 */ /* 0x000fe200078e02bc */
[----:B------:R-:W-:Y:S01]  /*2250*/  STL.64 [R1+0x1a8], R168 ;  /* 0x0001a8a801007387 */ /* 0x000fe20000100a00 */
[----:B------:R-:W-:Y:S02]  /*2260*/  LEA.HI.X.SX32 R195, R176, c[0x0][0x16c], 0x1, P2 ;  /* 0x00005b00b0c37a11 */ /* 0x000fe400010f0eff */
[----:B------:R-:W-:Y:S01]  /*2270*/  IMAD R23, R6, 0x40, R23 ;  /* 0x0000004006177824 */ /* 0x000fe200078e0217 */
[----:B------:R1:W-:Y:S01]  /*2280*/  STL.64 [R1+0x1a0], R84 ;  /* 0x0001a05401007387 */ /* 0x0003e20000100a00 */
[----:B------:R-:W-:Y:S01]  /*2290*/  IMAD.IADD R187, R187, 0x1, R20 ;  /* 0x00000001bbbb7824 */ /* 0x000fe200078e0214 */
[----:B------:R-:W-:Y:S01]  /*22a0*/  CS2R R6, SRZ ;  /* 0x0000000000067805 */ /* 0x000fe2000001ff00 */
[----:B------:R-:W-:Y:S01]  /*22b0*/  CS2R R20, SRZ ;  /* 0x0000000000147805 */ /* 0x000fe2000001ff00 */
[----:B0-----:R-:W-:Y:S01]  /*22c0*/  IMAD.WIDE R86, R81, 0x2, R190 ;  /* 0x0000000251567825 */ /* 0x001fe200078e02be */
[----:B------:R-:W-:-:S02]  /*22d0*/  LOP3.LUT R186, R23, 0x30, R186, 0x78, !PT ;  /* 0x0000003017ba7812 */ /* 0x000fc400078e78ba */
[----:B------:R-:W-:Y:S01]  /*22e0*/  CS2R R22, SRZ ;  /* 0x0000000000167805 */ /* 0x000fe2000001ff00 */
[----:B------:R-:W-:Y:S01]  /*22f0*/  IMAD.WIDE R80, R79, 0x2, R188 ;  /* 0x000000024f507825 */ /* 0x000fe200078e02bc */
[----:B------:R-:W-:Y:S01]  /*2300*/  STL.64 [R1+0x198], R86 ;  /* 0x0001985601007387 */ /* 0x000fe20000100a00 */
[----:B------:R-:W-:Y:S02]  /*2310*/  LEA.HI.X.SX32 R192, R177, c[0x0][0x16c], 0x1, P1 ;  /* 0x00005b00b1c07a11 */ /* 0x000fe400008f0eff */
[----:B-1----:R-:W-:Y:S01]  /*2320*/  IMAD.WIDE R84, R79, 0x2, R190 ;  /* 0x000000024f547825 */ /* 0x002fe200078e02be */
[----:B------:R0:W-:Y:S03]  /*2330*/  STL.64 [R1+0x190], R82 ;  /* 0x0001905201007387 */ /* 0x0001e60000100a00 */
[C-C-:B------:R-:W-:Y:S01]  /*2340*/  IMAD.WIDE R78, R77.reuse, 0x2, R188.reuse ;  /* 0x000000024d4e7825 */ /* 0x140fe200078e02bc */
[----:B------:R-:W-:Y:S03]  /*2350*/  STL.64 [R1+0x188], R84 ;  /* 0x0001885401007387 */ /* 0x000fe60000100a00 */
[----:B------:R-:W-:Y:S01]  /*2360*/  IMAD.WIDE R246, R246, 0x2, R188 ;  /* 0x00000002f6f67825 */ /* 0x000fe200078e02bc */
[----:B------:R1:W-:Y:S03]  /*2370*/  STL.64 [R1+0x180], R80 ;  /* 0x0001805001007387 */ /* 0x0003e60000100a00 */
[----:B0-----:R-:W-:-:S04]  /*2380*/  IMAD.WIDE R82, R77, 0x2, R190 ;  /* 0x000000024d527825 */ /* 0x001fc800078e02be */
[C---:B------:R-:W-:Y:S01]  /*2390*/  IMAD.WIDE R76, R75.reuse, 0x2, R188 ;  /* 0x000000024b4c7825 */ /* 0x040fe200078e02bc */
[----:B------:R-:W-:Y:S03]  /*23a0*/  STL.64 [R1+0x178], R82 ;  /* 0x0001785201007387 */ /* 0x000fe60000100a00 */
[----:B-1----:R-:W-:Y:S01]  /*23b0*/  IMAD.WIDE R80, R75, 0x2, R190 ;  /* 0x000000024b507825 */ /* 0x002fe200078e02be */
[----:B------:R0:W-:Y:S03]  /*23c0*/  STL.64 [R1+0x170], R78 ;  /* 0x0001704e01007387 */ /* 0x0001e60000100a00 */
[C---:B------:R-:W-:Y:S01]  /*23d0*/  IMAD.WIDE R74, R73.reuse, 0x2, R188 ;  /* 0x00000002494a7825 */ /* 0x040fe200078e02bc */
[----:B------:R-:W-:Y:S04]  /*23e0*/  STL.64 [R1+0x168], R80 ;  /* 0x0001685001007387 */ /* 0x000fe80000100a00 */
[----:B------:R1:W-:Y:S01]  /*23f0*/  STL.64 [R1+0x160], R76 ;  /* 0x0001604c01007387 */ /* 0x0003e20000100a00 */
        /* <DEDUP_REMOVED lines=8> */
[----:B0-----:R-:W-:-:S05]  /*2480*/  IMAD.WIDE R74, R69, 0x2, R190 ;  /* 0x00000002454a7825 */ /* 0x001fca00078e02be */
[----:B------:R0:W-:Y:S01]  /*2490*/  STL.64 [R1+0x138], R74 ;  /* 0x0001384a01007387 */ /* 0x0001e20000100a00 */
[----:B-1----:R-:W-:-:S03]  /*24a0*/  IMAD.WIDE R72, R67, 0x2, R190 ;  /* 0x0000000243487825 */ /* 0x002fc600078e02be */
[----:B------:R1:W-:Y:S04]  /*24b0*/  STL.64 [R1+0x130], R70 ;  /* 0x0001304601007387 */ /* 0x0003e80000100a00 */
[----:B------:R2:W-:Y:S01]  /*24c0*/  STL.64 [R1+0x128], R72 ;  /* 0x0001284801007387 */ /* 0x0005e20000100a00 */
[----:B0-----:R-:W-:-:S04]  /*24d0*/  IMAD.WIDE R74, R67, 0x2, R188 ;  /* 0x00000002434a7825 */ /* 0x001fc800078e02bc */
[C---:B-1----:R-:W-:Y:S01]  /*24e0*/  IMAD.WIDE R70, R63.reuse, 0x2, R190 ;  /* 0x000000023f467825 */ /* 0x042fe200078e02be */
[----:B------:R0:W-:Y:S03]  /*24f0*/  STL.64 [R1+0x120], R74 ;  /* 0x0001204a01007387 */ /* 0x0001e60000100a00 */
[----:B--2---:R-:W-:Y:S01]  /*2500*/  IMAD.WIDE R72, R63, 0x2, R188 ;  /* 0x000000023f487825 */ /* 0x004fe200078e02bc */
[----:B------:R1:W-:Y:S04]  /*2510*/  STL.64 [R1+0x118], R70 ;  /* 0x0001184601007387 */ /* 0x0003e80000100a00 */
[----:B------:R2:W-:Y:S01]  /*2520*/  STL.64 [R1+0x110], R72 ;  /* 0x0001104801007387 */ /* 0x0005e20000100a00 */
[----:B0-----:R-:W-:-:S04]  /*2530*/  IMAD.WIDE R74, R59, 0x2, R190 ;  /* 0x000000023b4a7825 */ /* 0x001fc800078e02be */
[----:B-1----:R-:W-:Y:S01]  /*2540*/  IMAD.WIDE R70, R59, 0x2, R188 ;  /* 0x000000023b467825 */ /* 0x002fe200078e02bc */
[----:B------:R0:W-:Y:S03]  /*2550*/  STL.64 [R1+0x108], R74 ;  /* 0x0001084a01007387 */ /* 0x0001e60000100a00 */
[C---:B--2---:R-:W-:Y:S01]  /*2560*/  IMAD.WIDE R72, R55.reuse, 0x2, R190 ;  /* 0x0000000237487825 */ /* 0x044fe200078e02be */
        /* <DEDUP_REMOVED lines=10> */
[----:B------:R-:W-:Y:S03]  /*2610*/  STL.64 [R1+0xd8], R74 ;  /* 0x0000d84a01007387 */ /* 0x000fe60000100a00 */
[C---:B--2---:R-:W-:Y:S01]  /*2620*/  IMAD.WIDE R72, R52.reuse, 0x2, R190 ;  /* 0x0000000234487825 */ /* 0x044fe200078e02be */
[----:B------:R0:W-:Y:S03]  /*2630*/  STL.64 [R1+0xd0], R70 ;  /* 0x0000d04601007387 */ /* 0x0001e60000100a00 */
[----:B------:R-:W-:Y:S01]  /*2640*/  IMAD.WIDE R2, R52, 0x2, R188 ;  /* 0x0000000234027825 */ /* 0x000fe200078e02bc */
[----:B------:R-:W-:Y:S04]  /*2650*/  STL.64 [R1+0xc8], R72 ;  /* 0x0000c84801007387 */ /* 0x000fe80000100a00 */
[----:B------:R1:W-:Y:S01]  /*2660*/  STL.64 [R1+0xc0], R2 ;  /* 0x0000c00201007387 */ /* 0x0003e20000100a00 */
[----:B0-----:R-:W-:-:S04]  /*2670*/  IMAD.WIDE R70, R53, 0x2, R190 ;  /* 0x0000000235467825 */ /* 0x001fc800078e02be */
[----:B------:R-:W-:Y:S01]  /*2680*/  IMAD.WIDE R52, R53, 0x2, R188 ;  /* 0x0000000235347825 */ /* 0x000fe200078e02bc */
[----:B------:R-:W-:Y:S03]  /*2690*/  STL.64 [R1+0xb8], R70 ;  /* 0x0000b84601007387 */ /* 0x000fe60000100a00 */
[C---:B-1----:R-:W-:Y:S01]  /*26a0*/  IMAD.WIDE R2, R54.reuse, 0x2, R190 ;  /* 0x0000000236027825 */ /* 0x042fe200078e02be */
[----:B------:R0:W-:Y:S03]  /*26b0*/  STL.64 [R1+0xb0], R52 ;  /* 0x0000b03401007387 */ /* 0x0001e60000100a00 */
[----:B------:R-:W-:Y:S01]  /*26c0*/  IMAD.WIDE R54, R54, 0x2, R188 ;  /* 0x0000000236367825 */ /* 0x000fe200078e02bc */
        /* <DEDUP_REMOVED lines=37> */
[----:B------:R-:W-:Y:S01]  /*2920*/  STL.64 [R1+0x10], R54 ;  /* 0x0000103601007387 */ /* 0x000fe20000100a00 */
[----:B0-----:R-:W-:-:S04]  /*2930*/  IMAD.WIDE R52, R68, 0x2, R190 ;  /* 0x0000000244347825 */ /* 0x001fc800078e02be */
[----:B-1----:R-:W-:Y:S01]  /*2940*/  IMAD.WIDE R2, R68, 0x2, R188 ;  /* 0x0000000244027825 */ /* 0x002fe200078e02bc */
[----:B------:R-:W-:Y:S04]  /*2950*/  STL.64 [R1+0x8], R52 ;  /* 0x0000083401007387 */ /* 0x000fe80000100a00 */
[----:B------:R0:W-:Y:S02]  /*2960*/  STL.64 [R1], R2 ;  /* 0x0000000201007387 */ /* 0x0001e40000100a00 */
[----:B0-----:R-:W-:Y:S02]  /*2970*/  IMAD.MOV.U32 R2, RZ, RZ, c[0x0][0x160] ;  /* 0x00005800ff027624 */ /* 0x001fe400078e00ff */
[----:B------:R-:W-:Y:S02]  /*2980*/  IMAD.MOV.U32 R3, RZ, RZ, c[0x0][0x164] ;  /* 0x00005900ff037624 */ /* 0x000fe400078e00ff */
.L_x_3:
[----:B------:R-:W2:Y:S04]  /*2990*/  LDL.64 R74, [R1] ;  /* 0x00000000014a7983 */ /* 0x000ea80000100a00 */
[----:B------:R-:W3:Y:S04]  /*29a0*/  LDL.64 R78, [R1+0x8] ;  /* 0x00000800014e7983 */ /* 0x000ee80000100a00 */
[----:B------:R-:W4:Y:S04]  /*29b0*/  LDL.64 R68, [R1+0x10] ;  /* 0x0000100001447983 */ /* 0x000f280000100a00 */
[----:B------:R-:W5:Y:S04]  /*29c0*/  LDL.64 R80, [R1+0x20] ;  /* 0x0000200001507983 */ /* 0x000f680000100a00 */
[----:B------:R-:W4:Y:S04]  /*29d0*/  LDL.64 R86, [R1+0x18] ;  /* 0x0000180001567983 */ /* 0x000f280000100a00 */
[----:B------:R-:W4:Y:S01]  /*29e0*/  LDL.64 R82, [R1+0x28] ;  /* 0x0000280001527983 */ /* 0x000f220000100a00 */
[----:B------:R-:W-:-:S02]  /*29f0*/  ISETP.GT.AND P2, PT, R0, RZ, PT ;  /* 0x000000ff0000720c */ /* 0x000fc40003f44270 */
[-C--:B------:R-:W-:Y:S02]  /*2a00*/  IADD3 R54, P1, R188, R2.reuse, RZ ;  /* 0x00000002bc367210 */ /* 0x080fe40007f3e0ff */
[-C--:B------:R-:W-:Y:S02]  /*2a10*/  IADD3 R52, P0, R190, R2.reuse, RZ ;  /* 0x00000002be347210 */ /* 0x080fe40007f1e0ff */
[----:B------:R-:W-:Y:S01]  /*2a20*/  PRMT R206, RZ, 0x7610, R206 ;  /* 0x00007610ffce7816 */ /* 0x000fe200000000ce */
[--C-:B------:R-:W-:Y:S01]  /*2a30*/  IMAD.X R55, R189, 0x1, R3.reuse, P1 ;  /* 0x00000001bd377824 */ /* 0x100fe200008e0603 */
[----:B------:R-:W-:Y:S01]  /*2a40*/  IADD3 R56, P1, R246, R2, RZ ;  /* 0x00000002f6387210 */ /* 0x000fe20007f3e0ff */
[--C-:B------:R-:W-:Y:S01]  /*2a50*/  IMAD.X R53, R191, 0x1, R3.reuse, P0 ;  /* 0x00000001bf357824 */ /* 0x100fe200000e0603 */
[----:B------:R-:W-:Y:S02]  /*2a60*/  ISETP.GT.AND P3, PT, R0, 0x1, PT ;  /* 0x000000010000780c */ /* 0x000fe40003f64270 */
[----:B------:R-:W-:Y:S01]  /*2a70*/  PRMT R208, RZ, 0x7610, R208 ;  /* 0x00007610ffd07816 */ /* 0x000fe200000000d0 */
[----:B------:R0:W5:Y:S01]  /*2a80*/  @P2 LDG.E.U16 R206, [R54.64] ;  /* 0x0000000436ce2981 */ /* 0x000162000c1e1500 */
[----:B------:R-:W-:Y:S01]  /*2a90*/  IMAD.X R57, R247, 0x1, R3, P1 ;  /* 0x00000001f7397824 */ /* 0x000fe200008e0603 */
[----:B------:R-:W-:-:S02]  /*2aa0*/  PRMT R222, RZ, 0x7610, R222 ;  /* 0x00007610ffde7816 */ /* 0x000fc400000000de */
[----:B------:R1:W-:Y:S04]  /*2ab0*/  STL.64 [R1+0x210], R156 ;  /* 0x0002109c01007387 */ /* 0x0003e80000100a00 */
[----:B------:R1:W5:Y:S01]  /*2ac0*/  @P2 LDG.E.U16 R208, [R52.64] ;  /* 0x0000000434d02981 */ /* 0x000362000c1e1500 */
[----:B0-----:R-:W-:-:S03]  /*2ad0*/  IADD3 R54, P0, R250, R2, RZ ;  /* 0x00000002fa367210 */ /* 0x001fc60007f1e0ff */
[----:B------:R-:W-:Y:S01]  /*2ae0*/  STL.64 [R1+0x208], R158 ;  /* 0x0002089e01007387 */ /* 0x000fe20000100a00 */
[----:B------:R-:W-:Y:S01]  /*2af0*/  ISETP.GT.AND P2, PT, R0, 0x2, PT ;  /* 0x000000020000780c */ /* 0x000fe20003f44270 */
[----:B------:R-:W-:Y:S02]  /*2b00*/  IMAD.X R55, R251, 0x1, R3, P0 ;  /* 0x00000001fb377824 */ /* 0x000fe400000e0603 */
[----:B------:R0:W-:Y:S01]  /*2b10*/  STL.64 [R1+0x200], R160 ;  /* 0x000200a001007387 */ /* 0x0001e20000100a00 */
[----:B-1----:R-:W-:-:S03]  /*2b20*/  PRMT R53, RZ, 0x7610, R53 ;  /* 0x00007610ff357816 */ /* 0x002fc60000000035 */
[----:B------:R1:W-:Y:S04]  /*2b30*/  STL.64 [R1+0x1f8], R162 ;  /* 0x0001f8a201007387 */ /* 0x0003e80000100a00 */
[----:B------:R0:W5:Y:S04]  /*2b40*/  @P3 LDG.E.U16 R53, [R54.64] ;  /* 0x0000000436353981 */ /* 0x000168000c1e1500 */
[----:B------:R3:W5:Y:S01]  /*2b50*/  @P3 LDG.E.U16 R222, [R56.64] ;  /* 0x0000000438de3981 */ /* 0x000762000c1e1500 */
[----:B------:R-:W-:-:S03]  /*2b60*/  ISETP.GT.AND P3, PT, R0, 0x3, PT ;  /* 0x000000030000780c */ /* 0x000fc60003f64270 */
[----:B------:R-:W5:Y:S01]  /*2b70*/  LDL.64 R84, [R1+0x38] ;  /* 0x0000380001547983 */ /* 0x000f620000100a00 */
[----:B0-----:R-:W-:Y:S02]  /*2b80*/  PRMT R55, RZ, 0x7610, R55 ;  /* 0x00007610ff377816 */ /* 0x001fe40000000037 */
[----:B------:R-:W-:Y:S01]  /*2b90*/  PRMT R62, RZ, 0x7610, R62 ;  /* 0x00007610ff3e7816 */ /* 0x000fe2000000003e */
[----:B------:R-:W5:Y:S01]  /*2ba0*/  LDL.64 R156, [R1+0x58] ;  /* 0x00005800019c7983 */ /* 0x000f620000100a00 */
[----:B------:R-:W-:Y:S02]  /*2bb0*/  PRMT R61, RZ, 0x7610, R61 ;  /* 0x00007610ff3d7816 */ /* 0x000fe4000000003d */
[----:B------:R-:W-:Y:S01]  /*2bc0*/  PRMT R73, RZ, 0x7610, R73 ;  /* 0x00007610ff497816 */ /* 0x000fe20000000049 */
[----:B------:R-:W5:Y:S01]  /*2bd0*/  LDL.64 R160, [R1+0xa0] ;  /* 0x0000a00001a07983 */ /* 0x000f620000100a00 */
[----:B------:R-:W-:Y:S02]  /*2be0*/  PRMT R77, RZ, 0x7610, R77 ;  /* 0x00007610ff4d7816 */ /* 0x000fe4000000004d */
[----:B------:R-:W-:Y:S01]  /*2bf0*/  PRMT R76, RZ, 0x7610, R76 ;  /* 0x00007610ff4c7816 */ /* 0x000fe2000000004c */
[----:B------:R-:W5:Y:S01]  /*2c00*/  LDL.64 R158, [R1+0xa8] ;  /* 0x0000a800019e7983 */ /* 0x000f620000100a00 */
[----:B--2---:R-:W-:-:S03]  /*2c10*/  IADD3 R58, P1, R74, R2, RZ ;  /* 0x000000024a3a7210 */ /* 0x004fc60007f3e0ff */
[----:B-1----:R-:W2:Y:S02]  /*2c20*/  LDL.64 R162, [R1+0xb8] ;  /* 0x0000b80001a27983 */ /* 0x002ea40000100a00 */
[----:B------:R-:W-:Y:S01]  /*2c30*/  IMAD.X R59, R75, 0x1, R3, P1 ;  /* 0x000000014b3b7824 */ /* 0x000fe200008e0603 */
[----:B------:R-:W-:Y:S01]  /*2c40*/  PRMT R72, RZ, 0x7610, R72 ;  /* 0x00007610ff487816 */ /* 0x000fe20000000048 */
[----:B------:R-:W2:Y:S01]  /*2c50*/  LDL.64 R74, [R1+0x30] ;  /* 0x00003000014a7983 */ /* 0x000ea20000100a00 */
[----:B---3--:R-:W-:-:S03]  /*2c60*/  IADD3 R56, P0, R78, R2, RZ ;  /* 0x000000024e387210 */ /* 0x008fc60007f1e0ff */
[----:B------:R4:W3:Y:S02]  /*2c70*/  @P2 LDG.E.U16 R55, [R58.64] ;  /* 0x000000043a372981 */ /* 0x0008e4000c1e1500 */
[----:B------:R-:W-:Y:S02]  /*2c80*/  IMAD.X R57, R79, 0x1, R3, P0 ;  /* 0x000000014f397824 */ /* 0x000fe400000e0603 */
[----:B------:R-:W3:Y:S04]  /*2c90*/  LDL.64 R78, [R1+0x40] ;  /* 0x00004000014e7983 */ /* 0x000ee80000100a00 */
[----:B------:R0:W3:Y:S01]  /*2ca0*/  @P2 LDG.E.U16 R61, [R56.64] ;  /* 0x00000004383d2981 */ /* 0x0000e2000c1e1500 */
[----:B----4-:R-:W-:Y:S02]  /*2cb0*/  IADD3 R58, P1, R68, R2, RZ ;  /* 0x00000002443a7210 */ /* 0x010fe40007f3e0ff */
[----:B------:R-:W-:Y:S01]  /*2cc0*/  PRMT R71, RZ, 0x7610, R71 ;  /* 0x00007610ff477816 */ /* 0x000fe20000000047 */
[----:B------:R-:W4:Y:S02]  /*2cd0*/  LDL.64 R170, [R1+0xd0] ;  /* 0x0000d00001aa7983 */ /* 0x000f240000100a00 */
[----:B------:R-:W-:-:S02]  /*2ce0*/  IMAD.X R59, R69, 0x1, R3, P1 ;  /* 0x00000001453b7824 */ /* 0x000fc400008e0603 */
[----:B------:R-:W3:Y:S04]  /*2cf0*/  LDL.64 R68, [R1+0x48] ;  /* 0x0000480001447983 */ /* 0x000ee80000100a00 */
[----:B------:R5:W4:Y:S01]  /*2d00*/  @P3 LDG.E.U16 R62, [R58.64] ;  /* 0x000000043a3e3981 */ /* 0x000b22000c1e1500 */
[----:B------:R-:W-:Y:S02]  /*2d10*/  PRMT R65, RZ, 0x7610, R65 ;  /* 0x00007610ff417816 */ /* 0x000fe40000000041 */
[----:B------:R-:W-:Y:S01]  /*2d20*/  PRMT R60, RZ, 0x7610, R60 ;  /* 0x00007610ff3c7816 */ /* 0x000fe2000000003c */
[----:B------:R-:W4:Y:S01]  /*2d30*/  LDL.64 R168, [R1+0xf0] ;  /* 0x0000f00001a87983 */ /* 0x000f220000100a00 */
[----:B------:R-:W-:Y:S02]  /*2d40*/  PRMT R66, RZ, 0x7610, R66 ;  /* 0x00007610ff427816 */ /* 0x000fe40000000042 */
[----:B------:R-:W-:Y:S01]  /*2d50*/  PRMT R212, RZ, 0x7610, R212 ;  /* 0x00007610ffd47816 */ /* 0x000fe200000000d4 */
[----:B------:R-:W4:Y:S01]  /*2d60*/  LDL.64 R174, [R1+0x120] ;  /* 0x0001200001ae7983 */ /* 0x000f220000100a00 */
[----:B-----5:R-:W-:-:S05]  /*2d70*/  IADD3 R58, P1, R80, R2, RZ ;  /* 0x00000002503a7210 */ /* 0x020fca0007f3e0ff */
[----:B------:R-:W-:Y:S02]  /*2d80*/  IMAD.X R59, R81, 0x1, R3, P1 ;  /* 0x00000001513b7824 */ /* 0x000fe400008e0603 */
[----:B------:R-:W5:Y:S01]  /*2d90*/  LDL.64 R80, [R1+0x50] ;  /* 0x0000500001507983 */ /* 0x000f620000100a00 */
[----:B0-----:R-:W-:-:S05]  /*2da0*/  IADD3 R56, P0, R86, R2, RZ ;  /* 0x0000000256387210 */ /* 0x001fca0007f1e0ff */
[----:B------:R-:W-:Y:S01]  /*2db0*/  IMAD.X R57, R87, 0x1, R3, P0 ;  /* 0x0000000157397824 */ /* 0x000fe200000e0603 */
[----:B------:R-:W-:Y:S01]  /*2dc0*/  ISETP.GT.AND P2, PT, R0, 0x4, PT ;  /* 0x000000040000780c */ /* 0x000fe20003f44270 */
[----:B------:R-:W4:Y:S04]  /*2dd0*/  LDL.64 R86, [R1+0x70] ;  /* 0x0000700001567983 */ /* 0x000f280000100a00 */
[----:B------:R0:W4:Y:S08]  /*2de0*/  @P3 LDG.E.U16 R73, [R56.64] ;  /* 0x0000000438493981 */ /* 0x000130000c1e1500 */
[----:B------:R2:W4:Y:S01]  /*2df0*/  @P2 LDG.E.U16 R77, [R58.64] ;  /* 0x000000043a4d2981 */ /* 0x000522000c1e1500 */
[----:B0-----:R-:W-:-:S05]  /*2e00*/  IADD3 R56, P0, R82, R2, RZ ;  /* 0x0000000252387210 */ /* 0x001fca0007f1e0ff */
[----:B------:R-:W-:Y:S02]  /*2e10*/  IMAD.X R57, R83, 0x1, R3, P0 ;  /* 0x0000000153397824 */ /* 0x000fe400000e0603 */
[----:B------:R-:W4:Y:S01]  /*2e20*/  LDL.64 R82, [R1+0x60] ;  /* 0x0000600001527983 */ /* 0x000f220000100a00 */
[----:B------:R-:W-:-:S03]  /*2e30*/  ISETP.GT.AND P3, PT, R0, 0x5, PT ;  /* 0x000000050000780c */ /* 0x000fc60003f64270 */
[----:B------:R0:W4:Y:S01]  /*2e40*/  @P2 LDG.E.U16 R76, [R56.64] ;  /* 0x00000004384c2981 */ /* 0x000122000c1e1500 */
[----:B------:R-:W-:Y:S02]  /*2e50*/  ISETP.GT.AND P2, PT, R0, 0x6, PT ;  /* 0x000000060000780c */ /* 0x000fe40003f44270 */
[----:B0-----:R-:W-:-:S05]  /*2e60*/  IADD3 R56, P0, R84, R2, RZ ;  /* 0x0000000254387210 */ /* 0x001fca0007f1e0ff */
[----:B------:R-:W-:Y:S02]  /*2e70*/  IMAD.X R57, R85, 0x1, R3, P0 ;  /* 0x0000000155397824 */ /* 0x000fe400000e0603 */
[----:B------:R-:W4:Y:S04]  /*2e80*/  LDL.64 R84, [R1+0x80] ;  /* 0x0000800001547983 */ /* 0x000f280000100a00 */
[----:B------:R0:W4:Y:S01]  /*2e90*/  @P3 LDG.E.U16 R71, [R56.64] ;  /* 0x0000000438473981 */ /* 0x000122000c1e1500 */
[----:B--2---:R-:W-:-:S05]  /*2ea0*/  IADD3 R58, P1, R74, R2, RZ ;  /* 0x000000024a3a7210 */ /* 0x004fca0007f3e0ff */
[----:B------:R-:W-:Y:S02]  /*2eb0*/  IMAD.X R59, R75, 0x1, R3, P1 ;  /* 0x000000014b3b7824 */ /* 0x000fe400008e0603 */
[----:B------:R-:W2:Y:S04]  /*2ec0*/  LDL.64 R74, [R1+0x68] ;  /* 0x00006800014a7983 */ /* 0x000ea80000100a00 */
[----:B------:R3:W2:Y:S02]  /*2ed0*/  @P3 LDG.E.U16 R72, [R58.64] ;  /* 0x000000043a483981 */ /* 0x0006a4000c1e1500 */
[-C--:B---3--:R-:W-:Y:S02]  /*2ee0*/  IADD3 R58, P1, R78, R2.reuse, RZ ;  /* 0x000000024e3a7210 */ /* 0x088fe40007f3e0ff */
[----:B0-----:R-:W-:-:S03]  /*2ef0*/  IADD3 R56, P0, R68, R2, RZ ;  /* 0x0000000244387210 */ /* 0x001fc60007f1e0ff */
[--C-:B------:R-:W-:Y:S02]  /*2f00*/  IMAD.X R59, R79, 0x1, R3.reuse, P1 ;  /* 0x000000014f3b7824 */ /* 0x100fe400008e0603 */
[----:B------:R-:W3:Y:S01]  /*2f10*/  LDL.64 R78, [R1+0x78] ;  /* 0x00007800014e7983 */ /* 0x000ee20000100a00 */
[----:B------:R-:W-:Y:S01]  /*2f20*/  IMAD.X R57, R69, 0x1, R3, P0 ;  /* 0x0000000145397824 */ /* 0x000fe200000e0603 */
[----:B------:R-:W-:Y:S02]  /*2f30*/  ISETP.GT.AND P3, PT, R0, 0x7, PT ;  /* 0x000000070000780c */ /* 0x000fe40003f64270 */
[----:B------:R0:W3:Y:S04]  /*2f40*/  @P2 LDG.E.U16 R66, [R58.64] ;  /* 0x000000043a422981 */ /* 0x0000e8000c1e1500 */
[----:B------:R1:W3:Y:S01]  /*2f50*/  @P2 LDG.E.U16 R65, [R56.64] ;  /* 0x0000000438412981 */ /* 0x0002e2000c1e1500 */
[----:B-----5:R-:W-:-:S02]  /*2f60*/  IADD3 R68, P1, R80, R2, RZ ;  /* 0x0000000250447210 */ /* 0x020fc40007f3e0ff */
[----:B-1----:R-:W-:-:S03]  /*2f70*/  IADD3 R56, P0, R156, R2, RZ ;  /* 0x000000029c387210 */ /* 0x002fc60007f1e0ff */
[--C-:B------:R-:W-:Y:S02]  /*2f80*/  IMAD.X R69, R81, 0x1, R3.reuse, P1 ;  /* 0x0000000151457824 */ /* 0x100fe400008e0603 */
[----:B------:R-:W5:Y:S01]  /*2f90*/  LDL.64 R80, [R1+0x88] ;  /* 0x0000880001507983 */ /* 0x000f620000100a00 */
[----:B------:R-:W-:-:S03]  /*2fa0*/  IMAD.X R57, R157, 0x1, R3, P0 ;  /* 0x000000019d397824 */ /* 0x000fc600000e0603 */
[----:B------:R-:W5:Y:S04]  /*2fb0*/  LDL.64 R156, [R1+0x90] ;  /* 0x00009000019c7983 */ /* 0x000f680000100a00 */
[----:B------:R4:W5:Y:S02]  /*2fc0*/  @P3 LDG.E.U16 R60, [R68.64] ;  /* 0x00000004443c3981 */ /* 0x000964000c1e1500 */
[----:B----4-:R-:W-:-:S05]  /*2fd0*/  IADD3 R68, P1, R82, R2, RZ ;  /* 0x0000000252447210 */ /* 0x010fca0007f3e0ff */
[----:B------:R-:W-:Y:S02]  /*2fe0*/  IMAD.X R69, R83, 0x1, R3, P1 ;  /* 0x0000000153457824 */ /* 0x000fe400008e0603 */
[----:B------:R-:W4:Y:S01]  /*2ff0*/  LDL.64 R82, [R1+0x98] ;  /* 0x0000980001527983 */ /* 0x000f220000100a00 */
[----:B0-----:R-:W-:Y:S02]  /*3000*/  PRMT R59, RZ, 0x7610, R59 ;  /* 0x00007610ff3b7816 */ /* 0x001fe4000000003b */
[----:B------:R-:W-:-:S04]  /*3010*/  ISETP.GT.AND P2, PT, R0, 0x8, PT ;  /* 0x000000080000780c */ /* 0x000fc80003f44270 */
[----:B------:R2:W4:Y:S01]  /*3020*/  @P3 LDG.E.U16 R59, [R56.64] ;  /* 0x00000004383b3981 */ /* 0x000522000c1e1500 */
[----:B------:R-:W-:Y:S02]  /*3030*/  ISETP.GT.AND P3, PT, R0, 0x9, PT ;  /* 0x000000090000780c */ /* 0x000fe40003f64270 */
[----:B------:R-:W-:Y:S02]  /*3040*/  PRMT R52, RZ, 0x7610, R52 ;  /* 0x00007610ff347816 */ /* 0x000fe40000000034 */
[----:B------:R-:W-:-:S06]  /*3050*/  PRMT R210, RZ, 0x7610, R210 ;  /* 0x00007610ffd27816 */ /* 0x000fcc00000000d2 */
[----:B------:R0:W4:Y:S02]  /*3060*/  @P2 LDG.E.U16 R210, [R68.64] ;  /* 0x0000000444d22981 */ /* 0x000124000c1e1500 */
[----:B0-----:R-:W-:Y:S02]  /*3070*/  PRMT R68, RZ, 0x7610, R68 ;  /* 0x00007610ff447816 */ /* 0x001fe40000000044 */
[-C--:B--2---:R-:W-:Y:S02]  /*3080*/  IADD3 R56, P0, R74, R2.reuse, RZ ;  /* 0x000000024a387210 */ /* 0x084fe40007f1e0ff */
[----:B------:R-:W-:-:S03]  /*3090*/  IADD3 R74, P1, R86, R2, RZ ;  /* 0x00000002564a7210 */ /* 0x000fc60007f3e0ff */
[--C-:B------:R-:W-:Y:S02]  /*30a0*/  IMAD.X R57, R75, 0x1, R3.reuse, P0 ;  /* 0x000000014b397824 */ /* 0x100fe400000e0603 */
[----:B------:R-:W-:Y:S02]  /*30b0*/  IMAD.X R75, R87, 0x1, R3, P1 ;  /* 0x00000001574b7824 */ /* 0x000fe400008e0603 */
[----:B------:R-:W2:Y:S04]  /*30c0*/  LDL.64 R86, [R1+0xc0] ;  /* 0x0000c00001567983 */ /* 0x000ea80000100a00 */
[----:B------:R3:W2:Y:S04]  /*30d0*/  @P2 LDG.E.U16 R212, [R56.64] ;  /* 0x0000000438d42981 */ /* 0x0006a8000c1e1500 */
[----:B------:R5:W2:Y:S01]  /*30e0*/  @P3 LDG.E.U16 R52, [R74.64] ;  /* 0x000000044a343981 */ /* 0x000aa2000c1e1500 */
[----:B---3--:R-:W-:-:S02]  /*30f0*/  IADD3 R56, P0, R78, R2, RZ ;  /* 0x000000024e387210 */ /* 0x008fc40007f1e0ff */
[----:B------:R-:W-:-:S03]  /*3100*/  IADD3 R78, P1, R84, R2, RZ ;  /* 0x00000002544e7210 */ /* 0x000fc60007f3e0ff */
[--C-:B------:R-:W-:Y:S02]  /*3110*/  IMAD.X R57, R79, 0x1, R3.reuse, P0 ;  /* 0x000000014f397824 */ /* 0x100fe400000e0603 */
[----:B------:R-:W-:Y:S02]  /*3120*/  IMAD.X R79, R85, 0x1, R3, P1 ;  /* 0x00000001554f7824 */ /* 0x000fe400008e0603 */
[----:B------:R-:W3:Y:S01]  /*3130*/  LDL.64 R84, [R1+0xb0] ;  /* 0x0000b00001547983 */ /* 0x000ee20000100a00 */
[----:B------:R-:W-:-:S03]  /*3140*/  ISETP.GT.AND P2, PT, R0, 0xa, PT ;  /* 0x0000000a0000780c */ /* 0x000fc60003f44270 */
[----:B------:R0:W2:Y:S01]  /*3150*/  @P3 LDG.E.U16 R68, [R56.64] ;  /* 0x0000000438443981 */ /* 0x0000a2000c1e1500 */
[-C--:B-----5:R-:W-:Y:S02]  /*3160*/  IADD3 R74, P0, R80, R2.reuse, RZ ;  /* 0x00000002504a7210 */ /* 0x0a0fe40007f1e0ff */
[----:B------:R-:W-:-:S03]  /*3170*/  IADD3 R80, P1, R156, R2, RZ ;  /* 0x000000029c507210 */ /* 0x000fc60007f3e0ff */
[--C-:B------:R-:W-:Y:S02]  /*3180*/  IMAD.X R75, R81, 0x1, R3.reuse, P0 ;  /* 0x00000001514b7824 */ /* 0x100fe400000e0603 */
[----:B------:R-:W-:Y:S02]  /*3190*/  IMAD.X R81, R157, 0x1, R3, P1 ;  /* 0x000000019d517824 */ /* 0x000fe400008e0603 */
[----:B------:R-:W5:Y:S01]  /*31a0*/  LDL.64 R156, [R1+0xc8] ;  /* 0x0000c800019c7983 */ /* 0x000f620000100a00 */
[----:B0-----:R-:W-:-:S06]  /*31b0*/  PRMT R56, RZ, 0x7610, R56 ;  /* 0x00007610ff387816 */ /* 0x001fcc0000000038 */
[----:B------:R4:W5:Y:S02]  /*31c0*/  @P2 LDG.E.U16 R56, [R74.64] ;  /* 0x000000044a382981 */ /* 0x000964000c1e1500 */
[-C--:B----4-:R-:W-:Y:S02]  /*31d0*/  IADD3 R74, P0, R82, R2.reuse, RZ ;  /* 0x00000002524a7210 */ /* 0x090fe40007f1e0ff */
[----:B------:R-:W-:-:S03]  /*31e0*/  IADD3 R82, P1, R160, R2, RZ ;  /* 0x00000002a0527210 */ /* 0x000fc60007f3e0ff */
[--C-:B------:R-:W-:Y:S02]  /*31f0*/  IMAD.X R75, R83, 0x1, R3.reuse, P0 ;  /* 0x00000001534b7824 */ /* 0x100fe400000e0603 */
[----:B------:R-:W-:Y:S02]  /*3200*/  IMAD.X R83, R161, 0x1, R3, P1 ;  /* 0x00000001a1537824 */ /* 0x000fe400008e0603 */
[----:B------:R-:W4:Y:S01]  /*3210*/  LDL.64 R160, [R1+0xd8] ;  /* 0x0000d80001a07983 */ /* 0x000f220000100a00 */
[----:B------:R-:W-:Y:S02]  /*3220*/  PRMT R67, RZ, 0x7610, R67 ;  /* 0x00007610ff437816 */ /* 0x000fe40000000043 */
[C---:B------:R-:W-:Y:S02]  /*3230*/  ISETP.GT.AND P3, PT, R0.reuse, 0xb, PT ;  /* 0x0000000b0000780c */ /* 0x040fe40003f64270 */
[----:B------:R-:W-:Y:S02]  /*3240*/  PRMT R54, RZ, 0x7610, R54 ;  /* 0x00007610ff367816 */ /* 0x000fe40000000036 */
[----:B------:R0:W4:Y:S01]  /*3250*/  @P2 LDG.E.U16 R67, [R78.64] ;  /* 0x000000044e432981 */ /* 0x000122000c1e1500 */
[----:B------:R-:W-:-:S08]  /*3260*/  ISETP.GT.AND P2, PT, R0, 0xc, PT ;  /* 0x0000000c0000780c */ /* 0x000fd00003f44270 */
[----:B------:R1:W4:Y:S01]  /*3270*/  @P3 LDG.E.U16 R54, [R74.64] ;  /* 0x000000044a363981 */ /* 0x000322000c1e1500 */
[----:B0-----:R-:W-:-:S06]  /*3280*/  PRMT R78, RZ, 0x7610, R78 ;  /* 0x00007610ff4e7816 */ /* 0x001fcc000000004e */
[----:B------:R0:W4:Y:S01]  /*3290*/  @P3 LDG.E.U16 R78, [R80.64] ;  /* 0x00000004504e3981 */ /* 0x000122000c1e1500 */
[----:B-1----:R-:W-:Y:S02]  /*32a0*/  PRMT R75, RZ, 0x7610, R75 ;  /* 0x00007610ff4b7816 */ /* 0x002fe4000000004b */
[----:B------:R-:W-:Y:S02]  /*32b0*/  ISETP.GT.AND P3, PT, R0, 0xd, PT ;  /* 0x0000000d0000780c */ /* 0x000fe40003f64270 */
[----:B------:R-:W-:Y:S02]  /*32c0*/  PRMT R74, RZ, 0x7610, R74 ;  /* 0x00007610ff4a7816 */ /* 0x000fe4000000004a */
[----:B------:R3:W4:Y:S01]  /*32d0*/  @P2 LDG.E.U16 R75, [R82.64] ;  /* 0x00000004524b2981 */ /* 0x000722000c1e1500 */
[----:B0-----:R-:W-:-:S05]  /*32e0*/  IADD3 R80, P0, R158, R2, RZ ;  /* 0x000000029e507210 */ /* 0x001fca0007f1e0ff */
[----:B------:R-:W-:Y:S01]  /*32f0*/  IMAD.X R81, R159, 0x1, R3, P0 ;  /* 0x000000019f517824 */ /* 0x000fe200000e0603 */
[----:B------:R-:W-:Y:S01]  /*3300*/  PRMT R70, RZ, 0x7610, R70 ;  /* 0x00007610ff467816 */ /* 0x000fe20000000046 */
[----:B------:R-:W4:Y:S04]  /*3310*/  LDL.64 R158, [R1+0xe0] ;  /* 0x0000e000019e7983 */ /* 0x000f280000100a00 */
[----:B------:R0:W4:Y:S01]  /*3320*/  @P2 LDG.E.U16 R74, [R80.64] ;  /* 0x00000004504a2981 */ /* 0x000122000c1e1500 */
[----:B------:R-:W-:Y:S02]  /*3330*/  PRMT R69, RZ, 0x7610, R69 ;  /* 0x00007610ff457816 */ /* 0x000fe40000000045 */
[----:B0-----:R-:W-:-:S05]  /*3340*/  IADD3 R80, P0, R162, R2, RZ ;  /* 0x00000002a2507210 */ /* 0x001fca0007f1e0ff */
[----:B------:R-:W-:Y:S01]  /*3350*/  IMAD.X R81, R163, 0x1, R3, P0 ;  /* 0x00000001a3517824 */ /* 0x000fe200000e0603 */
[----:B------:R-:W-:Y:S01]  /*3360*/  ISETP.GT.AND P2, PT, R0, 0xe, PT ;  /* 0x0000000e0000780c */ /* 0x000fe20003f44270 */
[----:B------:R-:W4:Y:S04]  /*3370*/  LDL.64 R162, [R1+0x100] ;  /* 0x0001000001a27983 */ /* 0x000f280000100a00 */
[----:B------:R5:W4:Y:S01]  /*3380*/  @P3 LDG.E.U16 R69, [R80.64] ;  /* 0x0000000450453981 */ /* 0x000b22000c1e1500 */
[----:B------:R-:W-:Y:S02]  /*3390*/  PRMT R63, RZ, 0x7610, R63 ;  /* 0x00007610ff3f7816 */ /* 0x000fe4000000003f */
[----:B---3--:R-:W-:-:S05]  /*33a0*/  IADD3 R82, P1, R84, R2, RZ ;  /* 0x0000000254527210 */ /* 0x008fca0007f3e0ff */
[----:B------:R-:W-:Y:S02]  /*33b0*/  IMAD.X R83, R85, 0x1, R3, P1 ;  /* 0x0000000155537824 */ /* 0x000fe400008e0603 */
[----:B------:R-:W3:Y:S04]  /*33c0*/  LDL.64 R84, [R1+0xe8] ;  /* 0x0000e80001547983 */ /* 0x000ee80000100a00 */
[----:B------:R2:W3:Y:S02]  /*33d0*/  @P3 LDG.E.U16 R70, [R82.64] ;  /* 0x0000000452463981 */ /* 0x0004e4000c1e1500 */
[-C--:B--2---:R-:W-:Y:S02]  /*33e0*/  IADD3 R82, P1, R86, R2.reuse, RZ ;  /* 0x0000000256527210 */ /* 0x084fe40007f3e0ff */
[----:B-----5:R-:W-:-:S03]  /*33f0*/  IADD3 R80, P0, R156, R2, RZ ;  /* 0x000000029c507210 */ /* 0x020fc60007f1e0ff */
[--C-:B------:R-:W-:Y:S02]  /*3400*/  IMAD.X R83, R87, 0x1, R3.reuse, P1 ;  /* 0x0000000157537824 */ /* 0x100fe400008e0603 */
[----:B------:R-:W2:Y:S01]  /*3410*/  LDL.64 R86, [R1+0xf8] ;  /* 0x0000f80001567983 */ /* 0x000ea20000100a00 */
[----:B------:R-:W-:-:S03]  /*3420*/  IMAD.X R81, R157, 0x1, R3, P0 ;  /* 0x000000019d517824 */ /* 0x000fc600000e0603 */
[----:B------:R-:W5:Y:S04]  /*3430*/  LDL.64 R156, [R1+0x108] ;  /* 0x00010800019c7983 */ /* 0x000f680000100a00 */
[----:B------:R4:W5:Y:S02]  /*3440*/  @P2 LDG.E.U16 R63, [R80.64] ;  /* 0x00000004503f2981 */ /* 0x000964000c1e1500 */
[----:B----4-:R-:W-:-:S05]  /*3450*/  IADD3 R80, P0, R160, R2, RZ ;  /* 0x00000002a0507210 */ /* 0x010fca0007f1e0ff */
[----:B------:R-:W-:Y:S02]  /*3460*/  IMAD.X R81, R161, 0x1, R3, P0 ;  /* 0x00000001a1517824 */ /* 0x000fe400000e0603 */
[----:B------:R-:W4:Y:S01]  /*3470*/  LDL.64 R160, [R1+0x110] ;  /* 0x0001100001a07983 */ /* 0x000f220000100a00 */
[----:B------:R-:W-:Y:S02]  /*3480*/  PRMT R64, RZ, 0x7610, R64 ;  /* 0x00007610ff407816 */ /* 0x000fe40000000040 */
[----:B------:R-:W-:-:S04]  /*3490*/  ISETP.GT.AND P3, PT, R0, 0xf, PT ;  /* 0x0000000f0000780c */ /* 0x000fc80003f64270 */
[----:B------:R0:W4:Y:S01]  /*34a0*/  @P2 LDG.E.U16 R64, [R82.64] ;  /* 0x0000000452402981 */ /* 0x000122000c1e1500 */
[----:B------:R-:W-:Y:S02]  /*34b0*/  PRMT R58, RZ, 0x7610, R58 ;  /* 0x00007610ff3a7816 */ /* 0x000fe4000000003a */
[----:B------:R-:W-:Y:S02]  /*34c0*/  PRMT R57, RZ, 0x7610, R57 ;  /* 0x00007610ff397816 */ /* 0x000fe40000000039 */
[----:B0-----:R-:W-:-:S04]  /*34d0*/  IADD3 R82, P1, R170, R2, RZ ;  /* 0x00000002aa527210 */ /* 0x001fc80007f3e0ff */
[----:B------:R3:W4:Y:S01]  /*34e0*/  @P3 LDG.E.U16 R57, [R80.64] ;  /* 0x0000000450393981 */ /* 0x000722000c1e1500 */
[----:B------:R-:W-:Y:S01]  /*34f0*/  ISETP.GT.AND P2, PT, R0, 0x10, PT ;  /* 0x000000100000780c */ /* 0x000fe20003f44270 */
[----:B------:R-:W-:-:S05]  /*3500*/  IMAD.X R83, R171, 0x1, R3, P1 ;  /* 0x00000001ab537824 */ /* 0x000fca00008e0603 */
[----:B------:R0:W4:Y:S01]  /*3510*/  @P3 LDG.E.U16 R58, [R82.64] ;  /* 0x00000004523a3981 */ /* 0x000122000c1e1500 */
[----:B------:R-:W-:Y:S02]  /*3520*/  ISETP.GT.AND P3, PT, R0, 0x11, PT ;  /* 0x000000110000780c */ /* 0x000fe40003f64270 */
[----:B------:R-:W-:Y:S02]  /*3530*/  PRMT R214, RZ, 0x7610, R214 ;  /* 0x00007610ffd67816 */ /* 0x000fe400000000d6 */
[----:B0-----:R-:W-:-:S05]  /*3540*/  IADD3 R82, P1, R158, R2, RZ ;  /* 0x000000029e527210 */ /* 0x001fca0007f3e0ff */
[----:B------:R-:W-:Y:S01]  /*3550*/  IMAD.X R83, R159, 0x1, R3, P1 ;  /* 0x000000019f537824 */ /* 0x000fe200008e0603 */
[----:B------:R-:W-:Y:S01]  /*3560*/  PRMT R79, RZ, 0x7610, R79 ;  /* 0x00007610ff4f7816 */ /* 0x000fe2000000004f */
[----:B------:R-:W4:Y:S04]  /*3570*/  LDL.64 R158, [R1+0x118] ;  /* 0x00011800019e7983 */ /* 0x000f280000100a00 */
[----:B------:R2:W4:Y:S01]  /*3580*/  @P2 LDG.E.U16 R214, [R82.64] ;  /* 0x0000000452d62981 */ /* 0x000522000c1e1500 */
[-C--:B---3--:R-:W-:Y:S02]  /*3590*/  IADD3 R80, P0, R84, R2.reuse, RZ ;  /* 0x0000000254507210 */ /* 0x088fe40007f1e0ff */
[----:B------:R-:W-:-:S03]  /*35a0*/  IADD3 R84, P1, R168, R2, RZ ;  /* 0x00000002a8547210 */ /* 0x000fc60007f3e0ff */
[--C-:B------:R-:W-:Y:S02]  /*35b0*/  IMAD.X R81, R85, 0x1, R3.reuse, P0 ;  /* 0x0000000155517824 */ /* 0x100fe400000e0603 */
[----:B------:R-:W-:-:S05]  /*35c0*/  IMAD.X R85, R169, 0x1, R3, P1 ;  /* 0x00000001a9557824 */ /* 0x000fca00008e0603 */
[----:B------:R5:W3:Y:S01]  /*35d0*/  @P3 LDG.E.U16 R79, [R84.64] ;  /* 0x00000004544f3981 */ /* 0x000ae2000c1e1500 */
[----:B--2---:R-:W-:-:S05]  /*35e0*/  IADD3 R82, P0, R86, R2, RZ ;  /* 0x0000000256527210 */ /* 0x004fca0007f1e0ff */
[----:B------:R-:W-:Y:S01]  /*35f0*/  IMAD.X R83, R87, 0x1, R3, P0 ;  /* 0x0000000157537824 */ /* 0x000fe200000e0603 */
[----:B-----5:R-:W-:-:S05]  /*3600*/  IADD3 R84, P0, R156, R2, RZ ;  /* 0x000000029c547210 */ /* 0x020fca0007f1e0ff */
[----:B------:R-:W-:Y:S02]  /*3610*/  IMAD.X R85, R157, 0x1, R3, P0 ;  /* 0x000000019d557824 */ /* 0x000fe400000e0603 */
[----:B------:R-:W2:Y:S01]  /*3620*/  LDL.64 R156, [R1+0x128] ;  /* 0x00012800019c7983 */ /* 0x000ea20000100a00 */
[----:B------:R-:W-:-:S05]  /*3630*/  IADD3 R86, P1, R162, R2, RZ ;  /* 0x00000002a2567210 */ /* 0x000fca0007f3e0ff */
[----:B------:R-:W-:Y:S02]  /*3640*/  IMAD.X R87, R163, 0x1, R3, P1 ;  /* 0x00000001a3577824 */ /* 0x000fe400008e0603 */
[----:B------:R-:W5:Y:S01]  /*3650*/  LDL.64 R162, [R1+0x130] ;  /* 0x0001300001a27983 */ /* 0x000f620000100a00 */
[----:B----4-:R-:W-:-:S05]  /*3660*/  IADD3 R168, P1, R160, R2, RZ ;  /* 0x00000002a0a87210 */ /* 0x010fca0007f3e0ff */
[----:B------:R-:W-:Y:S02]  /*3670*/  IMAD.X R169, R161, 0x1, R3, P1 ;  /* 0x00000001a1a97824 */ /* 0x000fe400008e0603 */
[----:B------:R-:W4:Y:S01]  /*3680*/  LDL.64 R160, [R1+0x138] ;  /* 0x0001380001a07983 */ /* 0x000f220000100a00 */
[----:B------:R-:W-:-:S06]  /*3690*/  PRMT R216, RZ, 0x7610, R216 ;  /* 0x00007610ffd87816 */ /* 0x000fcc00000000d8 */
[----:B------:R0:W3:Y:S01]  /*36a0*/  @P2 LDG.E.U16 R216, [R80.64] ;  /* 0x0000000450d82981 */ /* 0x0000e2000c1e1500 */
[----:B------:R-:W-:Y:S02]  /*36b0*/  ISETP.GT.AND P2, PT, R0, 0x12, PT ;  /* 0x000000120000780c */ /* 0x000fe40003f44270 */
[----:B0-----:R-:W-:Y:S02]  /*36c0*/  PRMT R81, RZ, 0x7610, R81 ;  /* 0x00007610ff517816 */ /* 0x001fe40000000051 */
[----:B------:R-:W-:-:S09]  /*36d0*/  PRMT R80, RZ, 0x7610, R80 ;  /* 0x00007610ff507816 */ /* 0x000fd20000000050 */
[----:B------:R0:W3:Y:S04]  /*36e0*/  @P2 LDG.E.U16 R81, [R86.64] ;  /* 0x0000000456512981 */ /* 0x0000e8000c1e1500 */
[----:B------:R1:W3:Y:S01]  /*36f0*/  @P3 LDG.E.U16 R80, [R82.64] ;  /* 0x0000000452503981 */ /* 0x0002e2000c1e1500 */
[----:B0-----:R-:W-:Y:S02]  /*3700*/  IADD3 R86, P0, R158, R2, RZ ;  /* 0x000000029e567210 */ /* 0x001fe40007f1e0ff */
[----:B-1----:R-:W-:-:S03]  /*3710*/  PRMT R82, RZ, 0x7610, R82 ;  /* 0x00007610ff527816 */ /* 0x002fc60000000052 */
[----:B------:R-:W-:Y:S02]  /*3720*/  IMAD.X R87, R159, 0x1, R3, P0 ;  /* 0x000000019f577824 */ /* 0x000fe400000e0603 */
[----:B------:R-:W3:Y:S01]  /*3730*/  LDL.64 R158, [R1+0x140] ;  /* 0x00014000019e7983 */ /* 0x000ee20000100a00 */
[----:B------:R-:W-:-:S03]  /*3740*/  ISETP.GT.AND P3, PT, R0, 0x13, PT ;  /* 0x000000130000780c */ /* 0x000fc60003f64270 */
[----:B------:R0:W3:Y:S01]  /*3750*/  @P2 LDG.E.U16 R82, [R84.64] ;  /* 0x0000000454522981 */ /* 0x0000e2000c1e1500 */
[----:B------:R-:W-:Y:S02]  /*3760*/  PRMT R83, RZ, 0x7610, R83 ;  /* 0x00007610ff537816 */ /* 0x000fe40000000053 */
[----:B------:R-:W-:Y:S02]  /*3770*/  IADD3 R172, P1, R174, R2, RZ ;  /* 0x00000002aeac7210 */ /* 0x000fe40007f3e0ff */
[----:B------:R-:W-:-:S03]  /*3780*/  ISETP.GT.AND P4, PT, R0, 0x14, PT ;  /* 0x000000140000780c */ /* 0x000fc60003f84270 */
[----:B------:R-:W-:Y:S02]  /*3790*/  IMAD.X R173, R175, 0x1, R3, P1 ;  /* 0x00000001afad7824 */ /* 0x000fe400008e0603 */
[----:B------:R5:W3:Y:S01]  /*37a0*/  @P3 LDG.E.U16 R83, [R168.64] ;  /* 0x00000004a8533981 */ /* 0x000ae2000c1e1500 */
[----:B0-----:R-:W-:-:S07]  /*37b0*/  PRMT R85, RZ, 0x7610, R85 ;  /* 0x00007610ff557816 */ /* 0x001fce0000000055 */
[----:B------:R4:W3:Y:S01]  /*37c0*/  @P4 LDG.E.U16 R85, [R172.64] ;  /* 0x00000004ac554981 */ /* 0x0008e2000c1e1500 */
[----:B--2---:R-:W-:-:S05]  /*37d0*/  IADD3 R170, P2, R156, R2, RZ ;  /* 0x000000029caa7210 */ /* 0x004fca0007f5e0ff */
[----:B------:R-:W-:Y:S02]  /*37e0*/  IMAD.X R171, R157, 0x1, R3, P2 ;  /* 0x000000019dab7824 */ /* 0x000fe400010e0603 */
[----:B------:R-:W2:Y:S01]  /*37f0*/  LDL.64 R156, [R1+0x148] ;  /* 0x00014800019c7983 */ /* 0x000ea20000100a00 */
[----:B-----5:R-:W-:-:S05]  /*3800*/  IADD3 R168, P1, R162, R2, RZ ;  /* 0x00000002a2a87210 */ /* 0x020fca0007f3e0ff */
[----:B------:R-:W-:Y:S02]  /*3810*/  IMAD.X R169, R163, 0x1, R3, P1 ;  /* 0x00000001a3a97824 */ /* 0x000fe400008e0603 */
[----:B------:R-:W5:Y:S01]  /*3820*/  LDL.64 R162, [R1+0x150] ;  /* 0x0001500001a27983 */ /* 0x000f620000100a00 */
[----:B----4-:R-:W-:-:S05]  /*3830*/  IADD3 R172, P2, R160, R2, RZ ;  /* 0x00000002a0ac7210 */ /* 0x010fca0007f5e0ff */
[----:B------:R-:W-:Y:S02]  /*3840*/  IMAD.X R173, R161, 0x1, R3, P2 ;  /* 0x00000001a1ad7824 */ /* 0x000fe400010e0603 */
[----:B------:R-:W4:Y:S01]  /*3850*/  LDL.64 R160, [R1+0x158] ;  /* 0x0001580001a07983 */ /* 0x000f220000100a00 */
[----:B------:R-:W-:Y:S02]  /*3860*/  PRMT R84, RZ, 0x7610, R84 ;  /* 0x00007610ff547816 */ /* 0x000fe40000000054 */
[----:B------:R-:W-:-:S04]  /*3870*/  ISETP.GT.AND P0, PT, R0, 0x15, PT ;  /* 0x000000150000780c */ /* 0x000fc80003f04270 */
[----:B------:R0:W4:Y:S02]  /*3880*/  @P3 LDG.E.U16 R84, [R86.64] ;  /* 0x0000000456543981 */ /* 0x000124000c1e1500 */
[----:B0-----:R-:W-:Y:S02]  /*3890*/  PRMT R86, RZ, 0x7610, R86 ;  /* 0x00007610ff567816 */ /* 0x001fe40000000056 */
[----:B------:R-:W-:-:S04]  /*38a0*/  PRMT R87, RZ, 0x7610, R87 ;  /* 0x00007610ff577816 */ /* 0x000fc80000000057 */
[----:B------:R3:W4:Y:S04]  /*38b0*/  @P4 LDG.E.U16 R86, [R170.64] ;  /* 0x00000004aa564981 */ /* 0x000728000c1e1500 */
[----:B------:R0:W4:Y:S01]  /*38c0*/  @P0 LDG.E.U16 R87, [R168.64] ;  /* 0x00000004a8570981 */ /* 0x000122000c1e1500 */
[----:B---3--:R-:W-:Y:S02]  /*38d0*/  IADD3 R170, P1, R158, R2, RZ ;  /* 0x000000029eaa7210 */ /* 0x008fe40007f3e0ff */
[----:B0-----:R-:W-:-:S03]  /*38e0*/  PRMT R168, RZ, 0x7610, R168 ;  /* 0x00007610ffa87816 */ /* 0x001fc600000000a8 */
[----:B------:R-:W-:Y:S02]  /*38f0*/  IMAD.X R171, R159, 0x1, R3, P1 ;  /* 0x000000019fab7824 */ /* 0x000fe400008e0603 */
[----:B------:R-:W3:Y:S04]  /*3900*/  LDL.64 R158, [R1+0x160] ;  /* 0x00016000019e7983 */ /* 0x000ee80000100a00 */
[----:B------:R5:W3:Y:S01]  /*3910*/  @P0 LDG.E.U16 R168, [R172.64] ;  /* 0x00000004aca80981 */ /* 0x000ae2000c1e1500 */
[----:B------:R-:W-:Y:S02]  /*3920*/  ISETP.GT.AND P3, PT, R0, 0x16, PT ;  /* 0x000000160000780c */ /* 0x000fe40003f64270 */
[----:B------:R-:W-:-:S11]  /*3930*/  PRMT R169, RZ, 0x7610, R169 ;  /* 0x00007610ffa97816 */ /* 0x000fd600000000a9 */
[----:B------:R0:W3:Y:S02]  /*3940*/  @P3 LDG.E.U16 R169, [R170.64] ;  /* 0x00000004aaa93981 */ /* 0x0000e4000c1e1500 */
[----:B0-----:R-:W-:Y:S02]  /*3950*/  PRMT R170, RZ, 0x7610, R170 ;  /* 0x00007610ffaa7816 */ /* 0x001fe400000000aa */
[----:B--2---:R-:W-:-:S05]  /*3960*/  IADD3 R174, P0, R156, R2, RZ ;  /* 0x000000029cae7210 */ /* 0x004fca0007f1e0ff */
[----:B------:R-:W-:Y:S02]  /*3970*/  IMAD.X R175, R157, 0x1, R3, P0 ;  /* 0x000000019daf7824 */ /* 0x000fe400000e0603 */
[----:B------:R-:W2:Y:S01]  /*3980*/  LDL.64 R156, [R1+0x168] ;  /* 0x00016800019c7983 */ /* 0x000ea20000100a00 */
[----:B-----5:R-:W-:-:S03]  /*3990*/  IADD3 R172, P0, R162, R2, RZ ;  /* 0x00000002a2ac7210 */ /* 0x020fc60007f1e0ff */
[----:B------:R4:W5:Y:S02]  /*39a0*/  @P3 LDG.E.U16 R170, [R174.64] ;  /* 0x00000004aeaa3981 */ /* 0x000964000c1e1500 */
[----:B------:R-:W-:Y:S02]  /*39b0*/  IMAD.X R173, R163, 0x1, R3, P0 ;  /* 0x00000001a3ad7824 */ /* 0x000fe400000e0603 */
[----:B------:R-:W5:Y:S01]  /*39c0*/  LDL.64 R162, [R1+0x170] ;  /* 0x0001700001a27983 */ /* 0x000f620000100a00 */
[----:B----4-:R-:W-:-:S05]  /*39d0*/  IADD3 R174, P0, R160, R2, RZ ;  /* 0x00000002a0ae7210 */ /* 0x010fca0007f1e0ff */
[----:B------:R-:W-:Y:S02]  /*39e0*/  IMAD.X R175, R161, 0x1, R3, P0 ;  /* 0x00000001a1af7824 */ /* 0x000fe400000e0603 */
[----:B------:R-:W4:Y:S01]  /*39f0*/  LDL.64 R160, [R1+0x178] ;  /* 0x0001780001a07983 */ /* 0x000f220000100a00 */
[----:B------:R-:W-:Y:S02]  /*3a00*/  ISETP.GT.AND P1, PT, R0, 0x17, PT ;  /* 0x000000170000780c */ /* 0x000fe40003f24270 */
[----:B------:R-:W-:-:S11]  /*3a10*/  PRMT R171, RZ, 0x7610, R171 ;  /* 0x00007610ffab7816 */ /* 0x000fd600000000ab */
[----:B------:R0:W4:Y:S02]  /*3a20*/  @P1 LDG.E.U16 R171, [R172.64] ;  /* 0x00000004acab1981 */ /* 0x000124000c1e1500 */
[----:B0-----:R-:W-:-:S06]  /*3a30*/  PRMT R172, RZ, 0x7610, R172 ;  /* 0x00007610ffac7816 */ /* 0x001fcc00000000ac */
[----:B------:R3:W4:Y:S01]  /*3a40*/  @P1 LDG.E.U16 R172, [R174.64] ;  /* 0x00000004aeac1981 */ /* 0x000722000c1e1500 */
[----:B------:R-:W-:Y:S02]  /*3a50*/  ISETP.GT.AND P1, PT, R0, 0x18, PT ;  /* 0x000000180000780c */ /* 0x000fe40003f24270 */
[----:B------:R-:W-:Y:S02]  /*3a60*/  PRMT R218, RZ, 0x7610, R218 ;  /* 0x00007610ffda7816 */ /* 0x000fe400000000da */
[----:B---3--:R-:W-:-:S05]  /*3a70*/  IADD3 R174, P0, R158, R2, RZ ;  /* 0x000000029eae7210 */ /* 0x008fca0007f1e0ff */
[----:B------:R-:W-:Y:S02]  /*3a80*/  IMAD.X R175, R159, 0x1, R3, P0 ;  /* 0x000000019faf7824 */ /* 0x000fe400000e0603 */
[----:B------:R-:W3:Y:S04]  /*3a90*/  LDL.64 R158, [R1+0x180] ;  /* 0x00018000019e7983 */ /* 0x000ee80000100a00 */
[----:B------:R2:W3:Y:S01]  /*3aa0*/  @P1 LDG.E.U16 R218, [R174.64] ;  /* 0x00000004aeda1981 */ /* 0x0004e2000c1e1500 */
[----:B------:R-:W-:Y:S02]  /*3ab0*/  PRMT R220, RZ, 0x7610, R220 ;  /* 0x00007610ffdc7816 */ /* 0x000fe400000000dc */
[----:B--2---:R-:W-:-:S05]  /*3ac0*/  IADD3 R174, P0, R156, R2, RZ ;  /* 0x000000029cae7210 */ /* 0x004fca0007f1e0ff */
[----:B------:R-:W-:Y:S02]  /*3ad0*/  IMAD.X R175, R157, 0x1, R3, P0 ;  /* 0x000000019daf7824 */ /* 0x000fe400000e0603 */
[----:B------:R-:W2:Y:S04]  /*3ae0*/  LDL.64 R156, [R1+0x188] ;  /* 0x00018800019c7983 */ /* 0x000ea80000100a00 */
[----:B------:R5:W2:Y:S02]  /*3af0*/  @P1 LDG.E.U16 R220, [R174.64] ;  /* 0x00000004aedc1981 */ /* 0x000aa4000c1e1500 */
[----:B-----5:R-:W-:-:S05]  /*3b00*/  IADD3 R174, P0, R162, R2, RZ ;  /* 0x00000002a2ae7210 */ /* 0x020fca0007f1e0ff */
        /* <DEDUP_REMOVED lines=11> */
[----:B---3--:R-:W-:Y:S02]  /*3bc0*/  IADD3 R176, P0, R158, R2, RZ ;  /* 0x000000029eb07210 */ /* 0x008fe40007f1e0ff */
[----:B------:R-:W-:-:S03]  /*3bd0*/  PRMT R175, RZ, 0x7610, R175 ;  /* 0x00007610ffaf7816 */ /* 0x000fc600000000af */
[----:B------:R-:W-:Y:S02]  /*3be0*/  IMAD.X R177, R159, 0x1, R3, P0 ;  /* 0x000000019fb17824 */ /* 0x000fe400000e0603 */
[----:B------:R-:W3:Y:S04]  /*3bf0*/  LDL.64 R158, [R1+0x1a0] ;  /* 0x0001a000019e7983 */ /* 0x000ee80000100a00 */
[----:B------:R0:W3:Y:S02]  /*3c00*/  @P1 LDG.E.U16 R175, [R176.64] ;  /* 0x00000004b0af1981 */ /* 0x0000e4000c1e1500 */
[----:B0-----:R-:W-:Y:S02]  /*3c10*/  PRMT R176, RZ, 0x7610, R176 ;  /* 0x00007610ffb07816 */ /* 0x001fe400000000b0 */
[----:B------:R-:W-:-:S02]  /*3c20*/  PRMT R177, RZ, 0x7610, R177 ;  /* 0x00007610ffb17816 */ /* 0x000fc400000000b1 */
[----:B--2---:R-:W-:-:S05]  /*3c30*/  IADD3 R178, P0, R156, R2, RZ ;  /* 0x000000029cb27210 */ /* 0x004fca0007f1e0ff */
[----:B------:R-:W-:Y:S02]  /*3c40*/  IMAD.X R179, R157, 0x1, R3, P0 ;  /* 0x000000019db37824 */ /* 0x000fe400000e0603 */
[----:B------:R-:W2:Y:S04]  /*3c50*/  LDL.64 R156, [R1+0x1a8] ;  /* 0x0001a800019c7983 */ /* 0x000ea80000100a00 */
[----:B------:R5:W2:Y:S01]  /*3c60*/  @P1 LDG.E.U16 R176, [R178.64] ;  /* 0x00000004b2b01981 */ /* 0x000aa2000c1e1500 */
[----:B------:R-:W-:Y:S02]  /*3c70*/  ISETP.GT.AND P1, PT, R0, 0x1b, PT ;  /* 0x0000001b0000780c */ /* 0x000fe40003f24270 */
[----:B-----5:R-:W-:-:S05]  /*3c80*/  IADD3 R178, P0, R162, R2, RZ ;  /* 0x00000002a2b27210 */ /* 0x020fca0007f1e0ff */
[----:B------:R-:W-:Y:S02]  /*3c90*/  IMAD.X R179, R163, 0x1, R3, P0 ;  /* 0x00000001a3b37824 */ /* 0x000fe400000e0603 */
[----:B------:R-:W5:Y:S04]  /*3ca0*/  LDL.64 R162, [R1+0x1b8] ;  /* 0x0001b80001a27983 */ /* 0x000f680000100a00 */
[----:B------:R4:W5:Y:S02]  /*3cb0*/  @P1 LDG.E.U16 R177, [R178.64] ;  /* 0x00000004b2b11981 */ /* 0x000964000c1e1500 */
[----:B----4-:R-:W-:-:S05]  /*3cc0*/  IADD3 R178, P0, R160, R2, RZ ;  /* 0x00000002a0b27210 */ /* 0x010fca0007f1e0ff */
[----:B------:R-:W-:Y:S02]  /*3cd0*/  IMAD.X R179, R161, 0x1, R3, P0 ;  /* 0x00000001a1b37824 */ /* 0x000fe400000e0603 */
[----:B------:R-:W4:Y:S01]  /*3ce0*/  LDL.64 R160, [R1+0x1b0] ;  /* 0x0001b00001a07983 */ /* 0x000f220000100a00 */
[----:B------:R-:W-:-:S06]  /*3cf0*/  PRMT R180, RZ, 0x7610, R180 ;  /* 0x00007610ffb47816 */ /* 0x000fcc00000000b4 */
[----:B------:R3:W5:Y:S01]  /*3d00*/  @P1 LDG.E.U16 R180, [R178.64] ;  /* 0x00000004b2b41981 */ /* 0x000762000c1e1500 */
[----:B------:R-:W-:Y:S02]  /*3d10*/  ISETP.GT.AND P1, PT, R0, 0x1c, PT ;  /* 0x0000001c0000780c */ /* 0x000fe40003f24270 */
[----:B------:R-:W-:Y:S02]  /*3d20*/  PRMT R181, RZ, 0x7610, R181 ;  /* 0x00007610ffb57816 */ /* 0x000fe400000000b5 */
[----:B---3--:R-:W-:-:S05]  /*3d30*/  IADD3 R178, P0, R158, R2, RZ ;  /* 0x000000029eb27210 */ /* 0x008fca0007f1e0ff */
[----:B------:R-:W-:Y:S01]  /*3d40*/  IMAD.X R179, R159, 0x1, R3, P0 ;  /* 0x000000019fb37824 */ /* 0x000fe200000e0603 */
[----:B------:R-:W-:Y:S01]  /*3d50*/  PRMT R182, RZ, 0x7610, R182 ;  /* 0x00007610ffb67816 */ /* 0x000fe200000000b6 */
[----:B------:R-:W3:Y:S04]  /*3d60*/  LDL.64 R158, [R1+0x1c8] ;  /* 0x0001c800019e7983 */ /* 0x000ee80000100a00 */
[----:B------:R2:W3:Y:S01]  /*3d70*/  @P1 LDG.E.U16 R181, [R178.64] ;  /* 0x00000004b2b51981 */ /* 0x0004e2000c1e1500 */
[----:B------:R-:W-:Y:S02]  /*3d80*/  PRMT R183, RZ, 0x7610, R183 ;  /* 0x00007610ffb77816 */ /* 0x000fe400000000b7 */
[----:B--2---:R-:W-:-:S05]  /*3d90*/  IADD3 R178, P0, R156, R2, RZ ;  /* 0x000000029cb27210 */ /* 0x004fca0007f1e0ff */
[----:B------:R-:W-:Y:S02]  /*3da0*/  IMAD.X R179, R157, 0x1, R3, P0 ;  /* 0x000000019db37824 */ /* 0x000fe400000e0603 */
[----:B------:R-:W2:Y:S04]  /*3db0*/  LDL.64 R156, [R1+0x1c0] ;  /* 0x0001c000019c7983 */ /* 0x000ea80000100a00 */
[----:B------:R4:W3:Y:S01]  /*3dc0*/  @P1 LDG.E.U16 R182, [R178.64] ;  /* 0x00000004b2b61981 */ /* 0x0008e2000c1e1500 */
[----:B------:R-:W-:Y:S02]  /*3dd0*/  ISETP.GT.AND P1, PT, R0, 0x1d, PT ;  /* 0x0000001d0000780c */ /* 0x000fe40003f24270 */
[----:B----4-:R-:W-:-:S05]  /*3de0*/  IADD3 R178, P0, R160, R2, RZ ;  /* 0x00000002a0b27210 */ /* 0x010fca0007f1e0ff */
[----:B------:R-:W-:Y:S02]  /*3df0*/  IMAD.X R179, R161, 0x1, R3, P0 ;  /* 0x00000001a1b37824 */ /* 0x000fe400000e0603 */
[----:B------:R-:W4:Y:S04]  /*3e00*/  LDL.64 R160, [R1+0x1d0] ;  /* 0x0001d00001a07983 */ /* 0x000f280000100a00 */
[----:B------:R5:W4:Y:S02]  /*3e10*/  @P1 LDG.E.U16 R183, [R178.64] ;  /* 0x00000004b2b71981 */ /* 0x000b24000c1e1500 */
[----:B-----5:R-:W-:-:S05]  /*3e20*/  IADD3 R178, P0, R162, R2, RZ ;  /* 0x00000002a2b27210 */ /* 0x020fca0007f1e0ff */
[----:B------:R-:W-:Y:S02]  /*3e30*/  IMAD.X R179, R163, 0x1, R3, P0 ;  /* 0x00000001a3b37824 */ /* 0x000fe400000e0603 */
[----:B------:R-:W5:Y:S01]  /*3e40*/  LDL.64 R162, [R1+0x1d8] ;  /* 0x0001d80001a27983 */ /* 0x000f620000100a00 */
[----:B------:R-:W-:-:S06]  /*3e50*/  PRMT R225, RZ, 0x7610, R225 ;  /* 0x00007610ffe17816 */ /* 0x000fcc00000000e1 */
[----:B------:R2:W5:Y:S01]  /*3e60*/  @P1 LDG.E.U16 R225, [R178.64] ;  /* 0x00000004b2e11981 */ /* 0x000562000c1e1500 */
[----:B------:R-:W-:Y:S02]  /*3e70*/  ISETP.GT.AND P1, PT, R0, 0x1e, PT ;  /* 0x0000001e0000780c */ /* 0x000fe40003f24270 */
[----:B------:R-:W-:Y:S02]  /*3e80*/  PRMT R226, RZ, 0x7610, R226 ;  /* 0x00007610ffe27816 */ /* 0x000fe400000000e2 */
[----:B------:R-:W-:Y:S02]  /*3e90*/  PRMT R227, RZ, 0x7610, R227 ;  /* 0x00007610ffe37816 */ /* 0x000fe400000000e3 */
[----:B------:R-:W-:Y:S02]  /*3ea0*/  PRMT R229, RZ, 0x7610, R229 ;  /* 0x00007610ffe57816 */ /* 0x000fe400000000e5 */
[----:B------:R-:W-:Y:S01]  /*3eb0*/  PRMT R230, RZ, 0x7610, R230 ;  /* 0x00007610ffe67816 */ /* 0x000fe200000000e6 */
[----:B------:R-:W0:Y:S01]  /*3ec0*/  S2R R193, SR_TID.X ;  /* 0x0000000000c17919 */ /* 0x000e220000002100 */
[----:B------:R-:W-:-:S02]  /*3ed0*/  PRMT R231, RZ, 0x7610, R231 ;  /* 0x00007610ffe77816 */ /* 0x000fc400000000e7 */
[----:B0-----:R-:W-:-:S04]  /*3ee0*/  LOP3.LUT R193, R193, 0x1f, RZ, 0xc0, !PT ;  /* 0x0000001fc1c17812 */ /* 0x001fc800078ec0ff */
[----:B------:R-:W-:Y:S02]  /*3ef0*/  ISETP.GE.AND P2, PT, R193, R0, PT ;  /* 0x00000000c100720c */ /* 0x000fe40003f46270 */
[----:B------:R-:W-:Y:S02]  /*3f00*/  PRMT R232, RZ, 0x7610, R232 ;  /* 0x00007610ffe87816 */ /* 0x000fe400000000e8 */
[----:B------:R-:W-:Y:S02]  /*3f10*/  PRMT R233, RZ, 0x7610, R233 ;  /* 0x00007610ffe97816 */ /* 0x000fe400000000e9 */
[----:B------:R-:W-:Y:S02]  /*3f20*/  PRMT R234, RZ, 0x7610, R234 ;  /* 0x00007610ffea7816 */ /* 0x000fe400000000ea */
[----:B--2---:R-:W-:-:S05]  /*3f30*/  IADD3 R178, P0, R156, R2, RZ ;  /* 0x000000029cb27210 */ /* 0x004fca0007f1e0ff */
[----:B------:R-:W-:Y:S02]  /*3f40*/  IMAD.X R179, R157, 0x1, R3, P0 ;  /* 0x000000019db37824 */ /* 0x000fe400000e0603 */
[----:B------:R-:W2:Y:S04]  /*3f50*/  LDL.LU.64 R156, [R1+0x210] ;  /* 0x00021000019c7983 */ /* 0x000ea80000300a00 */
[----:B------:R3:W2:Y:S02]  /*3f60*/  @P1 LDG.E.U16 R226, [R178.64] ;  /* 0x00000004b2e21981 */ /* 0x0006a4000c1e1500 */
[----:B---3--:R-:W-:-:S05]  /*3f70*/  IADD3 R178, P0, R158, R2, RZ ;  /* 0x000000029eb27210 */ /* 0x008fca0007f1e0ff */
[----:B------:R-:W-:Y:S02]  /*3f80*/  IMAD.X R179, R159, 0x1, R3, P0 ;  /* 0x000000019fb37824 */ /* 0x000fe400000e0603 */
[----:B------:R-:W3:Y:S04]  /*3f90*/  LDL.LU.64 R158, [R1+0x208] ;  /* 0x00020800019e7983 */ /* 0x000ee80000300a00 */
[----:B------:R4:W2:Y:S01]  /*3fa0*/  @P1 LDG.E.U16 R227, [R178.64] ;  /* 0x00000004b2e31981 */ /* 0x0008a2000c1e1500 */
[----:B------:R-:W-:Y:S02]  /*3fb0*/  ISETP.GT.AND P1, PT, R0, 0x1f, PT ;  /* 0x0000001f0000780c */ /* 0x000fe40003f24270 */
[----:B----4-:R-:W-:-:S05]  /*3fc0*/  IADD3 R178, P0, R160, R2, RZ ;  /* 0x00000002a0b27210 */ /* 0x010fca0007f1e0ff */
[----:B------:R-:W-:Y:S02]  /*3fd0*/  IMAD.X R179, R161, 0x1, R3, P0 ;  /* 0x00000001a1b37824 */ /* 0x000fe400000e0603 */
[----:B------:R-:W4:Y:S04]  /*3fe0*/  LDL.LU.64 R160, [R1+0x200] ;  /* 0x0002000001a07983 */ /* 0x000f280000300a00 */
[----:B------:R5:W2:Y:S02]  /*3ff0*/  @P1 LDG.E.U16 R229, [R178.64] ;  /* 0x00000004b2e51981 */ /* 0x000aa4000c1e1500 */
[----:B-----5:R-:W-:-:S05]  /*4000*/  IADD3 R178, P0, R162, R2, RZ ;  /* 0x00000002a2b27210 */ /* 0x020fca0007f1e0ff */
[----:B------:R-:W-:Y:S02]  /*4010*/  IMAD.X R179, R163, 0x1, R3, P0 ;  /* 0x00000001a3b37824 */ /* 0x000fe400000e0603 */
[----:B------:R-:W4:Y:S04]  /*4020*/  LDL.LU.64 R162, [R1+0x1f8] ;  /* 0x0001f80001a27983 */ /* 0x000f280000300a00 */
[----:B------:R0:W5:Y:S04]  /*4030*/  @P1 LDG.E.U16 R230, [R178.64] ;  /* 0x00000004b2e61981 */ /* 0x000168000c1e1500 */
[----:B------:R-:W-:Y:S01]  /*4040*/  BAR.SYNC.DEFER_BLOCKING 0x0 ;  /* 0x0000000000007b1d */ /* 0x000fe20000010000 */
[----:B0-----:R-:W-:-:S02]  /*4050*/  IMAD R179, R193, c[0x0][0x18c], RZ ;  /* 0x00006300c1b37a24 */ /* 0x001fc400078e02ff */
[----:B------:R-:W-:Y:S02]  /*4060*/  IMAD.MOV.U32 R193, RZ, RZ, R192 ;  /* 0x000000ffffc17224 */ /* 0x000fe400078e00c0 */
[----:B------:R-:W-:Y:S02]  /*4070*/  IMAD.MOV.U32 R192, RZ, RZ, R194 ;  /* 0x000000ffffc07224 */ /* 0x000fe400078e00c2 */
[----:B------:R-:W0:Y:S04]  /*4080*/  S2R R194, SR_TID.X ;  /* 0x0000000000c27919 */ /* 0x000e280000002100 */
[----:B------:R1:W-:Y:S02]  /*4090*/  STS.U16 [R185+0x1000], R210 ;  /* 0x001000d2b9007388 */ /* 0x0003e40000000400 */
[----:B-1----:R-:W-:-:S02]  /*40a0*/  IMAD.MOV.U32 R210, RZ, RZ, R219 ;  /* 0x000000ffffd27224 */ /* 0x002fc400078e00db */
[----:B------:R-:W2:Y:S01]  /*40b0*/  LDL.LU R219, [R1+0x1e0] ;  /* 0x0001e00001db7983 */ /* 0x000ea20000300800 */
[----:B------:R-:W-:-:S05]  /*40c0*/  IMAD.WIDE R178, R179, 0x2, R192 ;  /* 0x00000002b3b27825 */ /* 0x000fca00078e02c0 */
[----:B------:R1:W2:Y:S04]  /*40d0*/  @!P2 LDG.E.U16 R231, [R178.64] ;  /* 0x00000004b2e7a981 */ /* 0x0002a8000c1e1500 */
[----:B-1----:R-:W1:Y:S01]  /*40e0*/  S2R R178, SR_TID.X ;  /* 0x0000000000b27919 */ /* 0x002e620000002100 */
[----:B0-----:R-:W-:-:S05]  /*40f0*/  LOP3.LUT R194, R194, 0x1f, RZ, 0xc0, !PT ;  /* 0x0000001fc2c27812 */ /* 0x001fca00078ec0ff */
[----:B------:R-:W-:Y:S02]  /*4100*/  IMAD R179, R194, c[0x0][0x18c], RZ ;  /* 0x00006300c2b37a24 */ /* 0x000fe400078e02ff */
[----:B------:R-:W-:Y:S01]  /*4110*/  IMAD.MOV.U32 R194, RZ, RZ, R196 ;  /* 0x000000ffffc27224 */ /* 0x000fe200078e00c4 */
[----:B-1----:R-:W-:-:S03]  /*4120*/  LOP3.LUT R196, R178, 0x1f, RZ, 0xc0, !PT ;  /* 0x0000001fb2c47812 */ /* 0x002fc600078ec0ff */
[----:B------:R-:W-:-:S05]  /*4130*/  IMAD.WIDE R178, R179, 0x2, R194 ;  /* 0x00000002b3b27825 */ /* 0x000fca00078e02c2 */
[----:B------:R0:W3:Y:S04]  /*4140*/  @!P2 LDG.E.U16 R232, [R178.64] ;  /* 0x00000004b2e8a981 */ /* 0x0000e8000c1e1500 */
[----:B0-----:R-:W0:Y:S01]  /*4150*/  S2R R178, SR_TID.X ;  /* 0x0000000000b27919 */ /* 0x001e220000002100 */
[----:B------:R-:W-:Y:S02]  /*4160*/  IMAD R179, R196, c[0x0][0x18c], RZ ;  /* 0x00006300c4b37a24 */ /* 0x000fe400078e02ff */
[----:B------:R-:W-:Y:S01]  /*4170*/  IMAD.MOV.U32 R196, RZ, RZ, R198 ;  /* 0x000000ffffc47224 */ /* 0x000fe200078e00c6 */
[----:B0-----:R-:W-:-:S03]  /*4180*/  LOP3.LUT R198, R178, 0x1f, RZ, 0xc0, !PT ;  /* 0x0000001fb2c67812 */ /* 0x001fc600078ec0ff */
        /* <DEDUP_REMOVED lines=11> */
[----:B------:R-:W-:Y:S02]  /*4240*/  PRMT R235, RZ, 0x7610, R235 ;  /* 0x00007610ffeb7816 */ /* 0x000fe400000000eb */
[----:B0-----:R-:W-:Y:S01]  /*4250*/  LOP3.LUT R202, R178, 0x1f, RZ, 0xc0, !PT ;  /* 0x0000001fb2ca7812 */ /* 0x001fe200078ec0ff */
[----:B------:R-:W-:-:S05]  /*4260*/  IMAD.WIDE R178, R179, 0x2, R200 ;  /* 0x00000002b3b27825 */ /* 0x000fca00078e02c8 */
[----:B------:R0:W3:Y:S04]  /*4270*/  @!P2 LDG.E.U16 R235, [R178.64] ;  /* 0x00000004b2eba981 */ /* 0x0000e8000c1e1500 */
[----:B0-----:R-:W0:Y:S01]  /*4280*/  S2R R178, SR_TID.X ;  /* 0x0000000000b27919 */ /* 0x001e220000002100 */
[----:B------:R-:W-:Y:S02]  /*4290*/  IMAD R179, R202, c[0x0][0x18c], RZ ;  /* 0x00006300cab37a24 */ /* 0x000fe400078e02ff */
[----:B------:R-:W-:Y:S01]  /*42a0*/  IMAD.MOV.U32 R202, RZ, RZ, R204 ;  /* 0x000000ffffca7224 */ /* 0x000fe200078e00cc */
[----:B------:R-:W-:Y:S02]  /*42b0*/  PRMT R236, RZ, 0x7610, R236 ;  /* 0x00007610ffec7816 */ /* 0x000fe400000000ec */
[----:B------:R-:W-:-:S02]  /*42c0*/  PRMT R237, RZ, 0x7610, R237 ;  /* 0x00007610ffed7816 */ /* 0x000fc400000000ed */
[----:B0-----:R-:W-:Y:S01]  /*42d0*/  LOP3.LUT R204, R178, 0x1f, RZ, 0xc0, !PT ;  /* 0x0000001fb2cc7812 */ /* 0x001fe200078ec0ff */
[----:B------:R-:W-:-:S05]  /*42e0*/  IMAD.WIDE R178, R179, 0x2, R202 ;  /* 0x00000002b3b27825 */ /* 0x000fca00078e02ca */
[----:B------:R0:W3:Y:S02]  /*42f0*/  @!P2 LDG.E.U16 R236, [R178.64] ;  /* 0x00000004b2eca981 */ /* 0x0000e4000c1e1500 */
[----:B0-----:R-:W-:Y:S02]  /*4300*/  IMAD R179, R204, c[0x0][0x18c], RZ ;  /* 0x00006300ccb37a24 */ /* 0x001fe400078e02ff */
[----:B------:R-:W-:Y:S02]  /*4310*/  IMAD.MOV.U32 R204, RZ, RZ, R207 ;  /* 0x000000ffffcc7224 */ /* 0x000fe400078e00cf */
[----:B------:R-:W0:Y:S02]  /*4320*/  S2R R207, SR_TID.X ;  /* 0x0000000000cf7919 */ /* 0x000e240000002100 */
[----:B------:R-:W-:-:S05]  /*4330*/  IMAD.WIDE R178, R179, 0x2, R204 ;  /* 0x00000002b3b27825 */ /* 0x000fca00078e02cc */
[----:B------:R1:W3:Y:S04]  /*4340*/  @!P2 LDG.E.U16 R237, [R178.64] ;  /* 0x00000004b2eda981 */ /* 0x0002e8000c1e1500 */
[----:B-1----:R-:W1:Y:S04]  /*4350*/  S2R R178, SR_TID.X ;  /* 0x0000000000b27919 */ /* 0x002e680000002100 */
[----:B------:R4:W-:Y:S01]  /*4360*/  STS.U16 [R185], R206 ;  /* 0x000000ceb9007388 */ /* 0x0009e20000000400 */
[----:B0-----:R-:W-:Y:S01]  /*4370*/  LOP3.LUT R207, R207, 0x1f, RZ, 0xc0, !PT ;  /* 0x0000001fcfcf7812 */ /* 0x001fe200078ec0ff */
[----:B----4-:R-:W-:-:S02]  /*4380*/  IMAD.MOV.U32 R206, RZ, RZ, R211 ;  /* 0x000000ffffce7224 */ /* 0x010fc400078e00d3 */
[----:B------:R-:W0:Y:S02]  /*4390*/  S2R R211, SR_TID.X ;  /* 0x0000000000d37919 */ /* 0x000e240000002100 */
[----:B------:R-:W-:Y:S02]  /*43a0*/  IMAD R179, R207, c[0x0][0x18c], RZ ;  /* 0x00006300cfb37a24 */ /* 0x000fe400078e02ff */
[----:B------:R-:W-:Y:S01]  /*43b0*/  IMAD.MOV.U32 R207, RZ, RZ, R209 ;  /* 0x000000ffffcf7224 */ /* 0x000fe200078e00d1 */
[----:B------:R-:W-:Y:S02]  /*43c0*/  PRMT R238, RZ, 0x7610, R238 ;  /* 0x00007610ffee7816 */ /* 0x000fe400000000ee */
[----:B-1----:R-:W-:Y:S01]  /*43d0*/  LOP3.LUT R209, R178, 0x1f, RZ, 0xc0, !PT ;  /* 0x0000001fb2d17812 */ /* 0x002fe200078ec0ff */
[----:B------:R-:W-:Y:S01]  /*43e0*/  IMAD.WIDE R178, R179, 0x2, R206 ;  /* 0x00000002b3b27825 */ /* 0x000fe200078e02ce */
[----:B------:R1:W-:Y:S04]  /*43f0*/  STS.U16 [R185+0x100], R208 ;  /* 0x000100d0b9007388 */ /* 0x0003e80000000400 */
[----:B------:R4:W3:Y:S01]  /*4400*/  @!P2 LDG.E.U16 R238, [R178.64] ;  /* 0x00000004b2eea981 */ /* 0x0008e2000c1e1500 */
[----:B------:R-:W-:Y:S01]  /*4410*/  PRMT R239, RZ, 0x7610, R239 ;  /* 0x00007610ffef7816 */ /* 0x000fe200000000ef */
[----:B-1----:R-:W-:-:S02]  /*4420*/  IMAD.MOV.U32 R208, RZ, RZ, R215 ;  /* 0x000000ffffd07224 */ /* 0x002fc400078e00d7 */
[----:B----4-:R-:W-:Y:S02]  /*4430*/  IMAD R179, R209, c[0x0][0x18c], RZ ;  /* 0x00006300d1b37a24 */ /* 0x010fe400078e02ff */
[----:B------:R-:W-:Y:S01]  /*4440*/  IMAD.MOV.U32 R209, RZ, RZ, R213 ;  /* 0x000000ffffd17224 */ /* 0x000fe200078e00d5 */
[----:B0-----:R-:W-:Y:S01]  /*4450*/  LOP3.LUT R213, R211, 0x1f, RZ, 0xc0, !PT ;  /* 0x0000001fd3d57812 */ /* 0x001fe200078ec0ff */
[----:B------:R-:W-:Y:S02]  /*4460*/  IMAD.MOV.U32 R211, RZ, RZ, R217 ;  /* 0x000000ffffd37224 */ /* 0x000fe400078e00d9 */
[----:B------:R-:W-:Y:S01]  /*4470*/  IMAD.WIDE R178, R179, 0x2, R208 ;  /* 0x00000002b3b27825 */ /* 0x000fe200078e02d0 */
[----:B------:R-:W0:Y:S03]  /*4480*/  S2R R215, SR_TID.X ;  /* 0x0000000000d77919 */ /* 0x000e260000002100 */
[----:B------:R-:W-:Y:S01]  /*4490*/  IMAD R217, R213, c[0x0][0x18c], RZ ;  /* 0x00006300d5d97a24 */ /* 0x000fe200078e02ff */
[----:B------:R1:W4:Y:S01]  /*44a0*/  @!P2 LDG.E.U16 R239, [R178.64] ;  /* 0x00000004b2efa981 */ /* 0x000322000c1e1500 */
[----:B------:R-:W-:Y:S01]  /*44b0*/  PRMT R240, RZ, 0x7610, R240 ;  /* 0x00007610fff07816 */ /* 0x000fe200000000f0 */
[----:B------:R-:W-:-:S02]  /*44c0*/  IMAD.MOV.U32 R213, RZ, RZ, R221 ;  /* 0x000000ffffd57224 */ /* 0x000fc400078e00dd */
[----:B------:R5:W-:Y:S01]  /*44d0*/  STS.U16 [R185+0x1100], R212 ;  /* 0x001100d4b9007388 */ /* 0x000be20000000400 */
[----:B------:R-:W-:-:S03]  /*44e0*/  PRMT R241, RZ, 0x7610, R241 ;  /* 0x00007610fff17816 */ /* 0x000fc600000000f1 */
[----:B------:R0:W-:Y:S01]  /*44f0*/  STS.U16 [R185+0x2000], R214 ;  /* 0x002000d6b9007388 */ /* 0x0001e20000000400 */
[----:B-1----:R-:W-:-:S03]  /*4500*/  IMAD.WIDE R178, R217, 0x2, R210 ;  /* 0x00000002d9b27825 */ /* 0x002fc600078e02d2 */
[----:B------:R1:W-:Y:S01]  /*4510*/  STS.U16 [R185+0x2100], R216 ;  /* 0x002100d8b9007388 */ /* 0x0003e20000000400 */
[----:B-----5:R-:W-:-:S03]  /*4520*/  IMAD.MOV.U32 R212, RZ, RZ, R223 ;  /* 0x000000ffffd47224 */ /* 0x020fc600078e00df */
[----:B------:R5:W3:Y:S01]  /*4530*/  @!P2 LDG.E.U16 R240, [R178.64] ;  /* 0x00000004b2f0a981 */ /* 0x000ae2000c1e1500 */
[----:B0-----:R-:W-:-:S03]  /*4540*/  LOP3.LUT R215, R215, 0x1f, RZ, 0xc0, !PT ;  /* 0x0000001fd7d77812 */ /* 0x001fc600078ec0ff */
[----:B------:R2:W-:Y:S04]  /*4550*/  STS.U16 [R185+0x3000], R218 ;  /* 0x003000dab9007388 */ /* 0x0005e80000000400 */
[----:B------:R-:W3:Y:S01]  /*4560*/  LDL.LU R221, [R1+0x1e8] ;  /* 0x0001e80001dd7983 */ /* 0x000ee20000300800 */
[----:B-----5:R-:W-:-:S03]  /*4570*/  IMAD.WIDE R178, R217, 0x2, R212 ;  /* 0x00000002d9b27825 */ /* 0x020fc600078e02d4 */
[----:B------:R-:W0:Y:S01]  /*4580*/  S2R R217, SR_TID.X ;  /* 0x0000000000d97919 */ /* 0x000e220000002100 */
[----:B------:R-:W-:-:S03]  /*4590*/  IMAD.MOV.U32 R214, RZ, RZ, R243 ;  /* 0x000000ffffd67224 */ /* 0x000fc600078e00f3 */
[----:B------:R5:W4:Y:S01]  /*45a0*/  @!P2 LDG.E.U16 R241, [R178.64] ;  /* 0x00000004b2f1a981 */ /* 0x000b22000c1e1500 */
[----:B-1----:R-:W-:Y:S02]  /*45b0*/  IMAD.MOV.U32 R216, RZ, RZ, R248 ;  /* 0x000000ffffd87224 */ /* 0x002fe400078e00f8 */
[----:B--2---:R-:W-:Y:S01]  /*45c0*/  IMAD.MOV.U32 R218, RZ, RZ, R219 ;  /* 0x000000ffffda7224 */ /* 0x004fe200078e00db */
[----:B------:R-:W2:Y:S01]  /*45d0*/  LDL.LU R223, [R1+0x1f0] ;  /* 0x0001f00001df7983 */ /* 0x000ea20000300800 */
[----:B-----5:R-:W-:Y:S02]  /*45e0*/  IMAD R179, R215, c[0x0][0x18c], RZ ;  /* 0x00006300d7b37a24 */ /* 0x020fe400078e02ff */
[--C-:B------:R-:W-:Y:S01]  /*45f0*/  IMAD.MOV.U32 R215, RZ, RZ, R242.reuse ;  /* 0x000000ffffd77224 */ /* 0x100fe200078e00f2 */
[----:B------:R-:W-:-:S03]  /*4600*/  PRMT R242, RZ, 0x7610, R242 ;  /* 0x00007610fff27816 */ /* 0x000fc600000000f2 */
[----:B------:R-:W-:Y:S01]  /*4610*/  IMAD.WIDE R178, R179, 0x2, R214 ;  /* 0x00000002b3b27825 */ /* 0x000fe200078e02d6 */
[----:B0-----:R-:W-:-:S04]  /*4620*/  LOP3.LUT R217, R217, 0x1f, RZ, 0xc0, !PT ;  /* 0x0000001fd9d97812 */ /* 0x001fc800078ec0ff */
[----:B------:R0:W5:Y:S01]  /*4630*/  @!P2 LDG.E.U16 R242, [R178.64] ;  /* 0x00000004b2f2a981 */ /* 0x000162000c1e1500 */
[----:B------:R-:W-:Y:S01]  /*4640*/  PRMT R243, RZ, 0x7610, R243 ;  /* 0x00007610fff37816 */ /* 0x000fe200000000f3 */
[----:B0-----:R-:W-:Y:S02]  /*4650*/  IMAD R179, R217, c[0x0][0x18c], RZ ;  /* 0x00006300d9b37a24 */ /* 0x001fe400078e02ff */
[----:B------:R-:W-:-:S04]  /*4660*/  IMAD.MOV.U32 R217, RZ, RZ, R245 ;  /* 0x000000ffffd97224 */ /* 0x000fc800078e00f5 */
[----:B------:R-:W-:-:S05]  /*4670*/  IMAD.WIDE R178, R179, 0x2, R216 ;  /* 0x00000002b3b27825 */ /* 0x000fca00078e02d8 */
[----:B------:R0:W2:Y:S04]  /*4680*/  @!P2 LDG.E.U16 R243, [R178.64] ;  /* 0x00000004b2f3a981 */ /* 0x0000a8000c1e1500 */
[----:B0-----:R-:W0:Y:S01]  /*4690*/  S2R R179, SR_TID.X ;  /* 0x0000000000b37919 */ /* 0x001e220000002100 */
[----:B------:R-:W-:Y:S01]  /*46a0*/  IMAD.MOV.U32 R219, RZ, RZ, R249 ;  /* 0x000000ffffdb7224 */ /* 0x000fe200078e00f9 */
[----:B------:R-:W-:Y:S02]  /*46b0*/  PRMT R245, RZ, 0x7610, R245 ;  /* 0x00007610fff57816 */ /* 0x000fe400000000f5 */
[----:B0-----:R-:W-:-:S05]  /*46c0*/  LOP3.LUT R179, R179, 0x1f, RZ, 0xc0, !PT ;  /* 0x0000001fb3b37812 */ /* 0x001fca00078ec0ff */
[----:B------:R-:W-:-:S04]  /*46d0*/  IMAD R179, R179, c[0x0][0x18c], RZ ;  /* 0x00006300b3b37a24 */ /* 0x000fc800078e02ff */
[----:B------:R-:W-:-:S05]  /*46e0*/  IMAD.WIDE R178, R179, 0x2, R218 ;  /* 0x00000002b3b27825 */ /* 0x000fca00078e02da */
[----:B------:R0:W2:Y:S04]  /*46f0*/  @!P2 LDG.E.U16 R245, [R178.64] ;  /* 0x00000004b2f5a981 */ /* 0x0000a8000c1e1500 */
[----:B0-----:R-:W2:Y:S04]  /*4700*/  LDL.LU R178, [R1+0x1e4] ;  /* 0x0001e40001b27983 */ /* 0x001ea80000300800 */
[----:B------:R-:W0:Y:S04]  /*4710*/  S2R R179, SR_TID.X ;  /* 0x0000000000b37919 */ /* 0x000e280000002100 */
[----:B------:R3:W-:Y:S01]  /*4720*/  STS.U16 [R185+0x3100], R220 ;  /* 0x003100dcb9007388 */ /* 0x0007e20000000400 */
[----:B------:R-:W-:-:S02]  /*4730*/  PRMT R248, RZ, 0x7610, R248 ;  /* 0x00007610fff87816 */ /* 0x000fc400000000f8 */
[----:B0-----:R-:W-:-:S05]  /*4740*/  LOP3.LUT R179, R179, 0x1f, RZ, 0xc0, !PT ;  /* 0x0000001fb3b37812 */ /* 0x001fca00078ec0ff */
[----:B------:R-:W-:Y:S02]  /*4750*/  IMAD R179, R179, c[0x0][0x18c], RZ ;  /* 0x00006300b3b37a24 */ /* 0x000fe400078e02ff */
[----:B---3--:R-:W-:Y:S02]  /*4760*/  IMAD.MOV.U32 R220, RZ, RZ, R221 ;  /* 0x000000ffffdc7224 */ /* 0x008fe400078e00dd */
[----:B--2---:R-:W-:-:S04]  /*4770*/  IMAD.MOV.U32 R221, RZ, RZ, R178 ;  /* 0x000000ffffdd7224 */ /* 0x004fc800078e00b2 */
[----:B------:R-:W-:-:S05]  /*4780*/  IMAD.WIDE R178, R179, 0x2, R220 ;  /* 0x00000002b3b27825 */ /* 0x000fca00078e02dc */
[----:B------:R0:W2:Y:S04]  /*4790*/  @!P2 LDG.E.U16 R248, [R178.64] ;  /* 0x00000004b2f8a981 */ /* 0x0000a8000c1e1500 */
[----:B0-----:R-:W3:Y:S04]  /*47a0*/  LDL.LU R178, [R1+0x1ec] ;  /* 0x0001ec0001b27983 */ /* 0x001ee80000300800 */
[----:B------:R-:W0:Y:S04]  /*47b0*/  S2R R185, SR_TID.X ;  /* 0x0000000000b97919 */ /* 0x000e280000002100 */
[----:B------:R-:W1:Y:S01]  /*47c0*/  S2R R179, SR_TID.X ;  /* 0x0000000000b37919 */ /* 0x000e620000002100 */
[----:B0-----:R-:W-:-:S05]  /*47d0*/  LOP3.LUT R185, R185, 0x7f, RZ, 0xc0, !PT ;  /* 0x0000007fb9b97812 */ /* 0x001fca00078ec0ff */
[----:B------:R-:W-:Y:S01]  /*47e0*/  IMAD.SHL.U32 R185, R185, 0x2, RZ ;  /* 0x00000002b9b97824 */ /* 0x000fe200078e00ff */
[----:B-1----:R-:W-:-:S04]  /*47f0*/  LOP3.LUT R179, R179, 0x1f, RZ, 0xc0, !PT ;  /* 0x0000001fb3b37812 */ /* 0x002fc800078ec0ff */
[----:B------:R-:W-:Y:S01]  /*4800*/  LOP3.LUT R185, R185, 0x10, RZ, 0x3c, !PT ;  /* 0x00000010b9b97812 */ /* 0x000fe200078e3cff */
[----:B------:R-:W-:-:S04]  /*4810*/  IMAD R179, R179, c[0x0][0x18c], RZ ;  /* 0x00006300b3b37a24 */ /* 0x000fc800078e02ff */
[----:B------:R0:W-:Y:S01]  /*4820*/  STS.U16 [R185+0x200], R222 ;  /* 0x000200deb9007388 */ /* 0x0001e20000000400 */
[----:B------:R-:W-:Y:S01]  /*4830*/  PRMT R249, RZ, 0x7610, R249 ;  /* 0x00007610fff97816 */ /* 0x000fe200000000f9 */
[----:B0-----:R-:W-:Y:S02]  /*4840*/  IMAD.MOV.U32 R222, RZ, RZ, R223 ;  /* 0x000000ffffde7224 */ /* 0x001fe400078e00df */
[----:B------:R-:W0:Y:S01]  /*4850*/  S2R R185, SR_TID.X ;  /* 0x0000000000b97919 */ /* 0x000e220000002100 */
[----:B---3--:R-:W-:-:S04]  /*4860*/  IMAD.MOV.U32 R223, RZ, RZ, R178 ;  /* 0x000000ffffdf7224 */ /* 0x008fc800078e00b2 */
[----:B------:R-:W-:-:S05]  /*4870*/  IMAD.WIDE R178, R179, 0x2, R222 ;  /* 0x00000002b3b27825 */ /* 0x000fca00078e02de */
[----:B------:R1:W3:Y:S01]  /*4880*/  @!P2 LDG.E.U16 R249, [R178.64] ;  /* 0x00000004b2f9a981 */ /* 0x0002e2000c1e1500 */
[----:B0-----:R-:W-:-:S05]  /*4890*/  LOP3.LUT R185, R185, 0x7f, RZ, 0xc0, !PT ;  /* 0x0000007fb9b97812 */ /* 0x001fca00078ec0ff */
[----:B------:R-:W-:-:S05]  /*48a0*/  IMAD.SHL.U32 R185, R185, 0x2, RZ ;  /* 0x00000002b9b97824 */ /* 0x000fca00078e00ff */
[C---:B-1----:R-:W-:Y:S02]  /*48b0*/  LOP3.LUT R179, R185.reuse, 0x10, RZ, 0x3c, !PT ;  /* 0x00000010b9b37812 */ /* 0x042fe400078e3cff */
[----:B------:R-:W-:-:S03]  /*48c0*/  LOP3.LUT R178, R185, 0x20, RZ, 0x3c, !PT ;  /* 0x00000020b9b27812 */ /* 0x000fc600078e3cff */
[----:B------:R-:W-:Y:S04]  /*48d0*/  STS.U16 [R179+0x300], R53 ;  /* 0x00030035b3007388 */ /* 0x000fe80000000400 */
[----:B------:R-:W-:Y:S04]  /*48e0*/  STS.U16 [R179+0x1200], R52 ;  /* 0x00120034b3007388 */ /* 0x000fe80000000400 */
[----:B------:R-:W-:Y:S04]  /*48f0*/  STS.U16 [R179+0x1300], R68 ;  /* 0x00130044b3007388 */ /* 0x000fe80000000400 */
[----:B------:R-:W-:Y:S04]  /*4900*/  STS.U16 [R179+0x2200], R79 ;  /* 0x0022004fb3007388 */ /* 0x000fe80000000400 */
[----:B------:R-:W-:Y:S04]  /*4910*/  STS.U16 [R179+0x2300], R80 ;  /* 0x00230050b3007388 */ /* 0x000fe80000000400 */
[----:B------:R-:W-:Y:S04]  /*4920*/  STS.U16 [R179+0x3200], R173 ;  /* 0x003200adb3007388 */ /* 0x000fe80000000400 */
[----:B------:R0:W-:Y:S04]  /*4930*/  STS.U16 [R179+0x3300], R174 ;  /* 0x003300aeb3007388 */ /* 0x0001e80000000400 */
[----:B------:R-:W-:Y:S04]  /*4940*/  STS.U16 [R178+0x400], R55 ;  /* 0x00040037b2007388 */ /* 0x000fe80000000400 */
[----:B------:R-:W-:Y:S01]  /*4950*/  STS.U16 [R178+0x500], R61 ;  /* 0x0005003db2007388 */ /* 0x000fe20000000400 */
[----:B0-----:R-:W-:-:S03]  /*4960*/  LOP3.LUT R179, R185, 0x30, RZ, 0x3c, !PT ;  /* 0x00000030b9b37812 */ /* 0x001fc600078e3cff */
        /* <DEDUP_REMOVED lines=23> */
[----:B------:R-:W-:Y:S01]  /*4ae0*/  STS.U16 [R178+0x3900], R182 ;  /* 0x003900b6b2007388 */ /* 0x000fe20000000400 */
[----:B------:R-:W-:-:S03]  /*4af0*/  LOP3.LUT R53, R185, 0x60, RZ, 0x3c, !PT ;  /* 0x00000060b9357812 */ /* 0x000fc600078e3cff */
[----:B------:R-:W-:Y:S04]  /*4b00*/  STS.U16 [R179+0xa00], R72 ;  /* 0x000a0048b3007388 */ /* 0x000fe80000000400 */
[----:B------:R-:W-:Y:S04]  /*4b10*/  STS.U16 [R179+0xb00], R71 ;  /* 0x000b0047b3007388 */ /* 0x000fe80000000400 */
        /* <DEDUP_REMOVED lines=22> */
[----:B------:R0:W-:Y:S04]  /*4c80*/  STS.U16 [R52+0x3f00], R230 ;  /* 0x003f00e634007388 */ /* 0x0001e80000000400 */
[----:B------:R-:W-:Y:S01]  /*4c90*/  STS.U16 [R184+0x4000], R231 ;  /* 0x004000e7b8007388 */ /* 0x000fe20000000400 */
[----:B0-----:R-:W-:-:S03]  /*4ca0*/  LOP3.LUT R52, R184, 0x20, RZ, 0x3c, !PT ;  /* 0x00000020b8347812 */ /* 0x001fc600078e3cff */
[----:B------:R-:W-:Y:S04]  /*4cb0*/  STS.U16 [R184+0x4200], R233 ;  /* 0x004200e9b8007388 */ /* 0x000fe80000000400 */
[----:B------:R-:W-:Y:S04]  /*4cc0*/  STS.U16 [R184+0x4400], R235 ;  /* 0x004400ebb8007388 */ /* 0x000fe80000000400 */
[----:B------:R-:W-:Y:S04]  /*4cd0*/  STS.U16 [R184+0x4600], R237 ;  /* 0x004600edb8007388 */ /* 0x000fe80000000400 */
[----:B----4-:R-:W-:Y:S04]  /*4ce0*/  STS.U16 [R184+0x4800], R239 ;  /* 0x004800efb8007388 */ /* 0x010fe80000000400 */
[----:B------:R-:W-:Y:S04]  /*4cf0*/  STS.U16 [R184+0x4a00], R241 ;  /* 0x004a00f1b8007388 */ /* 0x000fe80000000400 */
[----:B------:R-:W-:Y:S04]  /*4d00*/  STS.U16 [R184+0x4c00], R243 ;  /* 0x004c00f3b8007388 */ /* 0x000fe80000000400 */
[----:B--2---:R-:W-:Y:S04]  /*4d10*/  STS.U16 [R184+0x4e00], R248 ;  /* 0x004e00f8b8007388 */ /* 0x004fe80000000400 */
[----:B------:R-:W-:Y:S04]  /*4d20*/  STS.U16 [R52+0x4100], R232 ;  /* 0x004100e834007388 */ /* 0x000fe80000000400 */
[----:B------:R-:W-:Y:S04]  /*4d30*/  STS.U16 [R52+0x4300], R234 ;  /* 0x004300ea34007388 */ /* 0x000fe80000000400 */
[----:B------:R-:W-:Y:S04]  /*4d40*/  STS.U16 [R52+0x4500], R236 ;  /* 0x004500ec34007388 */ /* 0x000fe80000000400 */
[----:B------:R-:W-:Y:S04]  /*4d50*/  STS.U16 [R52+0x4700], R238 ;  /* 0x004700ee34007388 */ /* 0x000fe80000000400 */
[----:B------:R-:W-:Y:S04]  /*4d60*/  STS.U16 [R52+0x4900], R240 ;  /* 0x004900f034007388 */ /* 0x000fe80000000400 */
[----:B-----5:R-:W-:Y:S04]  /*4d70*/  STS.U16 [R52+0x4b00], R242 ;  /* 0x004b00f234007388 */ /* 0x020fe80000000400 */
[----:B------:R-:W-:Y:S04]  /*4d80*/  STS.U16 [R52+0x4d00], R245 ;  /* 0x004d00f534007388 */ /* 0x000fe80000000400 */
[----:B---3--:R-:W-:Y:S04]  /*4d90*/  STS.U16 [R52+0x4f00], R249 ;  /* 0x004f00f934007388 */ /* 0x008fe80000000400 */
[----:B------:R-:W-:Y:S06]  /*4da0*/  BAR.SYNC.DEFER_BLOCKING 0x0 ;  /* 0x0000000000007b1d */ /* 0x000fec0000010000 */
[----:B------:R-:W-:Y:S04]  /*4db0*/  LDSM.16.MT88.4 R172, [R187] ;  /* 0x00000000bbac783b */ /* 0x000fe80000004200 */
[----:B------:R-:W0:Y:S04]  /*4dc0*/  LDSM.16.M88.4 R68, [R186+0x4800] ;  /* 0x00480000ba44783b */ /* 0x000e280000000200 */
[----:B------:R-:W1:Y:S04]  /*4dd0*/  LDSM.16.M88.4 R52, [R186+0x4000] ;  /* 0x00400000ba34783b */ /* 0x000e680000000200 */
[----:B------:R-:W2:Y:S04]  /*4de0*/  LDSM.16.M88.4 R56, [R186+0x4200] ;  /* 0x00420000ba38783b */ /* 0x000ea80000000200 */
[----:B------:R-:W3:Y:S04]  /*4df0*/  LDSM.16.M88.4 R60, [R186+0x4400] ;  /* 0x00440000ba3c783b */ /* 0x000ee80000000200 */
[----:B------:R-:W4:Y:S04]  /*4e00*/  LDSM.16.M88.4 R64, [R186+0x4600] ;  /* 0x00460000ba40783b */ /* 0x000f280000000200 */
[----:B------:R-:W5:Y:S04]  /*4e10*/  LDSM.16.M88.4 R72, [R186+0x4a00] ;  /* 0x004a0000ba48783b */ /* 0x000f680000000200 */
[----:B------:R-:W3:Y:S04]  /*4e20*/  LDSM.16.M88.4 R76, [R186+0x4c00] ;  /* 0x004c0000ba4c783b */ /* 0x000ee80000000200 */
[----:B------:R-:W4:Y:S04]  /*4e30*/  LDSM.16.M88.4 R80, [R186+0x4e00] ;  /* 0x004e0000ba50783b */ /* 0x000f280000000200 */
[----:B------:R-:W4:Y:S04]  /*4e40*/  LDSM.16.MT88.4 R168, [R187+0x80] ;  /* 0x00008000bba8783b */ /* 0x000f280000004200 */
[----:B------:R-:W5:Y:S01]  /*4e50*/  LDSM.16.MT88.4 R84, [R187+0x100] ;  /* 0x00010000bb54783b */ /* 0x000f620000004200 */
[C---:B0-----:R-:W-:Y:S03]  /*4e60*/  HMMA.16816.F32 R176, R172.reuse, R68, R32 ;  /* 0x00000044acb0723c */ /* 0x041fe60000001820 */
[----:B------:R-:W0:Y:S04]  /*4e70*/  LDSM.16.MT88.4 R32, [R187+0x180] ;  /* 0x00018000bb20783b */ /* 0x000e280000004200 */
[----:B------:R-:W0:Y:S01]  /*4e80*/  LDSM.16.MT88.4 R180, [R187+0x2000] ;  /* 0x00200000bbb4783b */ /* 0x000e220000004200 */
[C---:B-1----:R-:W-:Y:S08]  /*4e90*/  HMMA.16816.F32 R48, R172.reuse, R52, R48 ;  /* 0x00000034ac30723c */ /* 0x042ff00000001830 */
[C---:B--2---:R-:W-:Y:S08]  /*4ea0*/  HMMA.16816.F32 R44, R172.reuse, R56, R44 ;  /* 0x00000038ac2c723c */ /* 0x044ff0000000182c */
[C---:B---3--:R-:W-:Y:S08]  /*4eb0*/  HMMA.16816.F32 R40, R172.reuse, R60, R40 ;  /* 0x0000003cac28723c */ /* 0x048ff00000001828 */
[C---:B----4-:R-:W-:Y:S08]  /*4ec0*/  HMMA.16816.F32 R36, R172.reuse, R64, R36 ;  /* 0x00000040ac24723c */ /* 0x050ff00000001824 */
[C---:B-----5:R-:W-:Y:S08]  /*4ed0*/  HMMA.16816.F32 R28, R172.reuse, R72, R28 ;  /* 0x00000048ac1c723c */ /* 0x060ff0000000181c */
[C---:B------:R-:W-:Y:S08]  /*4ee0*/  HMMA.16816.F32 R24, R172.reuse, R76, R24 ;  /* 0x0000004cac18723c */ /* 0x040ff00000001818 */
[----:B------:R-:W-:Y:S01]  /*4ef0*/  HMMA.16816.F32 R20, R172, R80, R20 ;  /* 0x00000050ac14723c */ /* 0x000fe20000001814 */
[----:B------:R-:W1:Y:S07]  /*4f00*/  LDSM.16.MT88.4 R172, [R187+0x2080] ;  /* 0x00208000bbac783b */ /* 0x000e6e0000004200 */
[C---:B------:R-:W-:Y:S08]  /*4f10*/  HMMA.16816.F32 R16, R168.reuse, R52, R16 ;  /* 0x00000034a810723c */ /* 0x040ff00000001810 */
[C---:B------:R-:W-:Y:S08]  /*4f20*/  HMMA.16816.F32 R12, R168.reuse, R56, R12 ;  /* 0x00000038a80c723c */ /* 0x040ff0000000180c */
[C---:B------:R-:W-:Y:S08]  /*4f30*/  HMMA.16816.F32 R8, R168.reuse, R60, R8 ;  /* 0x0000003ca808723c */ /* 0x040ff00000001808 */
[C---:B------:R-:W-:Y:S08]  /*4f40*/  HMMA.16816.F32 R4, R168.reuse, R64, R4 ;  /* 0x00000040a804723c */ /* 0x040ff00000001804 */
[C---:B------:R-:W-:Y:S08]  /*4f50*/  HMMA.16816.F32 R128, R168.reuse, R68, R128 ;  /* 0x00000044a880723c */ /* 0x040ff00000001880 */
[C---:B------:R-:W-:Y:S08]  /*4f60*/  HMMA.16816.F32 R124, R168.reuse, R72, R124 ;  /* 0x00000048a87c723c */ /* 0x040ff0000000187c */
[C---:B------:R-:W-:Y:S08]  /*4f70*/  HMMA.16816.F32 R120, R168.reuse, R76, R120 ;  /* 0x0000004ca878723c */ /* 0x040ff00000001878 */
[----:B------:R-:W-:Y:S01]  /*4f80*/  HMMA.16816.F32 R116, R168, R80, R116 ;  /* 0x00000050a874723c */ /* 0x000fe20000001874 */
[----:B------:R-:W2:Y:S07]  /*4f90*/  LDSM.16.MT88.4 R168, [R187+0x2100] ;  /* 0x00210000bba8783b */ /* 0x000eae0000004200 */
        /* <DEDUP_REMOVED lines=8> */
[----:B------:R-:W3:Y:S01]  /*5020*/  LDSM.16.MT88.4 R84, [R187+0x2180] ;  /* 0x00218000bb54783b */ /* 0x000ee20000004200 */
[----:B------:R-:W-:-:S06]  /*5030*/  IMAD.MOV.U32 R225, RZ, RZ, c[0x0][0x18c] ;  /* 0x00006300ffe17624 */ /* 0x000fcc00078e00ff */
[----:B0-----:R-:W-:Y:S01]  /*5040*/  HMMA.16816.F32 R136, R32, R52, R136 ;  /* 0x000000342088723c */ /* 0x001fe20000001888 */
[----:B------:R-:W-:-:S07]  /*5050*/  IMAD.SHL.U32 R225, R225, 0x20, RZ ;  /* 0x00000020e1e17824 */ /* 0x000fce00078e00ff */
[C---:B------:R-:W-:Y:S08]  /*5060*/  HMMA.16816.F32 R164, R32.reuse, R56, R164 ;  /* 0x0000003820a4723c */ /* 0x040ff000000018a4 */
[C---:B------:R-:W-:Y:S08]  /*5070*/  HMMA.16816.F32 R144, R32.reuse, R60, R144 ;  /* 0x0000003c2090723c */ /* 0x040ff00000001890 */
[C---:B------:R-:W-:Y:S08]  /*5080*/  HMMA.16816.F32 R140, R32.reuse, R64, R140 ;  /* 0x00000040208c723c */ /* 0x040ff0000000188c */
[C---:B------:R-:W-:Y:S08]  /*5090*/  HMMA.16816.F32 R148, R32.reuse, R68, R148 ;  /* 0x000000442094723c */ /* 0x040ff00000001894 */
[C---:B------:R-:W-:Y:S08]  /*50a0*/  HMMA.16816.F32 R152, R32.reuse, R72, R152 ;  /* 0x000000482098723c */ /* 0x040ff00000001898 */
[C---:B------:R-:W-:Y:S08]  /*50b0*/  HMMA.16816.F32 R156, R32.reuse, R76, R156 ;  /* 0x0000004c209c723c */ /* 0x040ff0000000189c */
[----:B------:R-:W-:Y:S01]  /*50c0*/  HMMA.16816.F32 R160, R32, R80, R160 ;  /* 0x0000005020a0723c */ /* 0x000fe200000018a0 */
[----:B------:R-:W-:Y:S01]  /*50d0*/  IMAD.WIDE R222, R225, 0x2, R222 ;  /* 0x00000002e1de7825 */ /* 0x000fe200078e02de */
[----:B------:R-:W-:-:S03]  /*50e0*/  IADD3 R252, R252, -0x1, RZ ;  /* 0xfffffffffcfc7810 */ /* 0x000fc60007ffe0ff */
[C---:B------:R-:W-:Y:S01]  /*50f0*/  IMAD.WIDE R220, R225.reuse, 0x2, R220 ;  /* 0x00000002e1dc7825 */ /* 0x040fe200078e02dc */
[----:B------:R-:W-:Y:S01]  /*5100*/  ISETP.NE.U32.AND P0, PT, R252, RZ, PT ;  /* 0x000000fffc00720c */ /* 0x000fe20003f05070 */
[----:B------:R-:W-:Y:S02]  /*5110*/  STL [R1+0x1f0], R222 ;  /* 0x0001f0de01007387 */ /* 0x000fe40000100800 */
[C---:B------:R-:W-:Y:S02]  /*5120*/  IMAD.WIDE R212, R225.reuse, 0x2, R212 ;  /* 0x00000002e1d47825 */ /* 0x040fe400078e02d4 */
[----:B------:R-:W-:Y:S02]  /*5130*/  STL [R1+0x1ec], R223 ;  /* 0x0001ecdf01007387 */ /* 0x000fe40000100800 */
[C---:B------:R-:W-:Y:S02]  /*5140*/  IMAD.WIDE R208, R225.reuse, 0x2, R208 ;  /* 0x00000002e1d07825 */ /* 0x040fe400078e02d0 */
[----:B------:R-:W-:Y:S02]  /*5150*/  STL [R1+0x1e8], R220 ;  /* 0x0001e8dc01007387 */ /* 0x000fe40000100800 */
[----:B------:R-:W-:-:S02]  /*5160*/  IMAD.WIDE R206, R225, 0x2, R206 ;  /* 0x00000002e1ce7825 */ /* 0x000fc400078e02ce */
[----:B------:R0:W-:Y:S02]  /*5170*/  STL [R1+0x1e4], R221 ;  /* 0x0001e4dd01007387 */ /* 0x0001e40000100800 */
[----:B------:R-:W-:-:S04]  /*5180*/  IMAD.WIDE R204, R225, 0x2, R204 ;  /* 0x00000002e1cc7825 */ /* 0x000fc800078e02cc */
[----:B------:R-:W-:-:S04]  /*5190*/  IMAD.WIDE R202, R225, 0x2, R202 ;  /* 0x00000002e1ca7825 */ /* 0x000fc800078e02ca */
[----:B0-----:R-:W-:Y:S02]  /*51a0*/  IMAD.MOV.U32 R221, RZ, RZ, R213 ;  /* 0x000000ffffdd7224 */ /* 0x001fe400078e00d5 */
[----:B------:R-:W-:Y:S02]  /*51b0*/  IMAD.MOV.U32 R213, RZ, RZ, R209 ;  /* 0x000000ffffd57224 */ /* 0x000fe400078e00d1 */
[----:B------:R-:W-:-:S04]  /*51c0*/  IMAD.WIDE R200, R225, 0x2, R200 ;  /* 0x00000002e1c87825 */ /* 0x000fc800078e02c8 */
[----:B------:R-:W-:Y:S02]  /*51d0*/  IMAD.MOV.U32 R209, RZ, RZ, R207 ;  /* 0x000000ffffd17224 */ /* 0x000fe400078e00cf */
[----:B------:R-:W-:-:S04]  /*51e0*/  IMAD.WIDE R198, R225, 0x2, R198 ;  /* 0x00000002e1c67825 */ /* 0x000fc800078e02c6 */
[----:B------:R-:W-:Y:S02]  /*51f0*/  IMAD.MOV.U32 R52, RZ, RZ, c[0x0][0x188] ;  /* 0x00006200ff347624 */ /* 0x000fe400078e00ff */
[----:B------:R-:W-:Y:S02]  /*5200*/  IMAD.MOV.U32 R207, RZ, RZ, R204 ;  /* 0x000000ffffcf7224 */ /* 0x000fe400078e00cc */
[C---:B------:R-:W-:Y:S01]  /*5210*/  IMAD.WIDE R196, R225.reuse, 0x2, R196 ;  /* 0x00000002e1c47825 */ /* 0x040fe200078e02c4 */
[----:B------:R-:W-:Y:S03]  /*5220*/  HMMA.16816.F32 R48, R180, R54, R48 ;  /* 0x00000036b430723c */ /* 0x000fe60000001830 */
[----:B------:R-:W-:-:S04]  /*5230*/  IMAD.WIDE R218, R225, 0x2, R218 ;  /* 0x00000002e1da7825 */ /* 0x000fc800078e02da */
[C---:B------:R-:W-:Y:S01]  /*5240*/  IMAD.WIDE R216, R225.reuse, 0x2, R216 ;  /* 0x00000002e1d87825 */ /* 0x040fe200078e02d8 */
[----:B------:R-:W-:Y:S03]  /*5250*/  HMMA.16816.F32 R44, R180, R58, R44 ;  /* 0x0000003ab42c723c */ /* 0x000fe6000000182c */
[----:B------:R-:W-:Y:S02]  /*5260*/  IMAD.MOV.U32 R204, RZ, RZ, R202 ;  /* 0x000000ffffcc7224 */ /* 0x000fe400078e00ca */
[----:B------:R-:W-:-:S04]  /*5270*/  IMAD.WIDE R194, R225, 0x2, R194 ;  /* 0x00000002e1c27825 */ /* 0x000fc800078e02c2 */
[C---:B------:R-:W-:Y:S01]  /*5280*/  IMAD.WIDE R214, R225.reuse, 0x2, R214 ;  /* 0x00000002e1d67825 */ /* 0x040fe200078e02d6 */
[----:B------:R-:W-:Y:S03]  /*5290*/  HMMA.16816.F32 R40, R180, R62, R40 ;  /* 0x0000003eb428723c */ /* 0x000fe60000001828 */
[----:B------:R-:W-:-:S04]  /*52a0*/  IMAD.WIDE R210, R225, 0x2, R210 ;  /* 0x00000002e1d27825 */ /* 0x000fc800078e02d2 */
[----:B------:R-:W-:Y:S02]  /*52b0*/  IMAD.MOV.U32 R202, RZ, RZ, R200 ;  /* 0x000000ffffca7224 */ /* 0x000fe400078e00c8 */
[----:B------:R-:W-:Y:S01]  /*52c0*/  IMAD.WIDE R192, R225, 0x2, R192 ;  /* 0x00000002e1c07825 */ /* 0x000fe200078e02c0 */
[C---:B------:R-:W-:Y:S03]  /*52d0*/  HMMA.16816.F32 R36, R180.reuse, R66, R36 ;  /* 0x00000042b424723c */ /* 0x040fe60000001824 */
[----:B------:R-:W-:Y:S02]  /*52e0*/  IMAD.MOV.U32 R200, RZ, RZ, R198 ;  /* 0x000000ffffc87224 */ /* 0x000fe400078e00c6 */
[----:B------:R-:W-:Y:S02]  /*52f0*/  IMAD.SHL.U32 R52, R52, 0x20, RZ ;  /* 0x0000002034347824 */ /* 0x000fe400078e00ff */
[----:B------:R-:W-:Y:S01]  /*5300*/  IMAD.MOV.U32 R198, RZ, RZ, R196 ;  /* 0x000000ffffc67224 */ /* 0x000fe200078e00c4 */
[----:B------:R-:W-:Y:S01]  /*5310*/  HMMA.16816.F32 R32, R180, R70, R176 ;  /* 0x00000046b420723c */ /* 0x000fe200000018b0 */
[----:B------:R-:W-:Y:S01]  /*5320*/  IMAD.MOV.U32 R245, RZ, RZ, R217 ;  /* 0x000000fffff57224 */ /* 0x000fe200078e00d9 */
[----:B------:R0:W-:Y:S01]  /*5330*/  STL [R1+0x1e0], R218 ;  /* 0x0001e0da01007387 */ /* 0x0001e20000100800 */
[----:B------:R-:W-:Y:S01]  /*5340*/  IMAD.MOV.U32 R196, RZ, RZ, R194 ;  /* 0x000000ffffc47224 */ /* 0x000fe200078e00c2 */
[----:B------:R-:W-:Y:S01]  /*5350*/  IADD3 R0, R0, -0x20, RZ ;  /* 0xffffffe000007810 */ /* 0x000fe20007ffe0ff */
[----:B------:R-:W-:-:S03]  /*5360*/  IMAD.MOV.U32 R249, RZ, RZ, R219 ;  /* 0x000000fffff97224 */ /* 0x000fc600078e00db */
[----:B------:R-:W-:Y:S01]  /*5370*/  HMMA.16816.F32 R28, R180, R74, R28 ;  /* 0x0000004ab41c723c */ /* 0x000fe2000000181c */
[----:B------:R-:W-:Y:S02]  /*5380*/  IMAD.MOV.U32 R242, RZ, RZ, R215 ;  /* 0x000000fffff27224 */ /* 0x000fe400078e00d7 */
[----:B------:R-:W-:Y:S02]  /*5390*/  IMAD.MOV.U32 R217, RZ, RZ, R211 ;  /* 0x000000ffffd97224 */ /* 0x000fe400078e00d3 */
[----:B------:R-:W-:-:S03]  /*53a0*/  IMAD.MOV.U32 R194, RZ, RZ, R192 ;  /* 0x000000ffffc27224 */ /* 0x000fc600078e00c0 */
[----:B------:R-:W-:Y:S01]  /*53b0*/  HMMA.16816.F32 R24, R180, R78, R24 ;  /* 0x0000004eb418723c */ /* 0x000fe20000001818 */
[----:B------:R-:W-:Y:S02]  /*53c0*/  IMAD.MOV.U32 R248, RZ, RZ, R216 ;  /* 0x000000fffff87224 */ /* 0x000fe400078e00d8 */
[----:B------:R-:W-:Y:S02]  /*53d0*/  IMAD.MOV.U32 R243, RZ, RZ, R214 ;  /* 0x000000fffff37224 */ /* 0x000fe400078e00d6 */
[----:B------:R-:W-:-:S03]  /*53e0*/  IMAD.MOV.U32 R223, RZ, RZ, R212 ;  /* 0x000000ffffdf7224 */ /* 0x000fc600078e00d4 */
[----:B------:R-:W-:Y:S01]  /*53f0*/  HMMA.16816.F32 R20, R180, R82, R20 ;  /* 0x00000052b414723c */ /* 0x000fe20000001814 */
[----:B0-----:R-:W-:Y:S02]  /*5400*/  IMAD.MOV.U32 R219, RZ, RZ, R210 ;  /* 0x000000ffffdb7224 */ /* 0x001fe400078e00d2 */
[----:B------:R-:W-:Y:S02]  /*5410*/  IMAD.MOV.U32 R215, RZ, RZ, R208 ;  /* 0x000000ffffd77224 */ /* 0x000fe400078e00d0 */
[----:B------:R-:W-:-:S03]  /*5420*/  IMAD.MOV.U32 R211, RZ, RZ, R206 ;  /* 0x000000ffffd37224 */ /* 0x000fc600078e00ce */
[----:B-1----:R-:W-:Y:S01]  /*5430*/  HMMA.16816.F32 R16, R172, R54, R16 ;  /* 0x00000036ac10723c */ /* 0x002fe20000001810 */
[----:B------:R-:W-:Y:S02]  /*5440*/  IMAD.MOV.U32 R192, RZ, RZ, R193 ;  /* 0x000000ffffc07224 */ /* 0x000fe400078e00c1 */
[----:B------:R-:W-:-:S05]  /*5450*/  IMAD.WIDE R2, R52, 0x2, R2 ;  /* 0x0000000234027825 */ /* 0x000fca00078e0202 */
[C---:B------:R-:W-:Y:S08]  /*5460*/  HMMA.16816.F32 R12, R172.reuse, R58, R12 ;  /* 0x0000003aac0c723c */ /* 0x040ff0000000180c */
[C---:B------:R-:W-:Y:S08]  /*5470*/  HMMA.16816.F32 R8, R172.reuse, R62, R8 ;  /* 0x0000003eac08723c */ /* 0x040ff00000001808 */
[C---:B------:R-:W-:Y:S08]  /*5480*/  HMMA.16816.F32 R4, R172.reuse, R66, R4 ;  /* 0x00000042ac04723c */ /* 0x040ff00000001804 */
[C---:B------:R-:W-:Y:S08]  /*5490*/  HMMA.16816.F32 R128, R172.reuse, R70, R128 ;  /* 0x00000046ac80723c */ /* 0x040ff00000001880 */
[C---:B------:R-:W-:Y:S08]  /*54a0*/  HMMA.16816.F32 R124, R172.reuse, R74, R124 ;  /* 0x0000004aac7c723c */ /* 0x040ff0000000187c */
[C---:B------:R-:W-:Y:S08]  /*54b0*/  HMMA.16816.F32 R120, R172.reuse, R78, R120 ;  /* 0x0000004eac78723c */ /* 0x040ff00000001878 */
[----:B------:R-:W-:Y:S08]  /*54c0*/  HMMA.16816.F32 R116, R172, R82, R116 ;  /* 0x00000052ac74723c */ /* 0x000ff00000001874 */
[C---:B--2---:R-:W-:Y:S08]  /*54d0*/  HMMA.16816.F32 R112, R168.reuse, R54, R112 ;  /* 0x00000036a870723c */ /* 0x044ff00000001870 */
[C---:B------:R-:W-:Y:S08]  /*54e0*/  HMMA.16816.F32 R108, R168.reuse, R58, R108 ;  /* 0x0000003aa86c723c */ /* 0x040ff0000000186c */
[C---:B------:R-:W-:Y:S08]  /*54f0*/  HMMA.16816.F32 R104, R168.reuse, R62, R104 ;  /* 0x0000003ea868723c */ /* 0x040ff00000001868 */
[C---:B------:R-:W-:Y:S08]  /*5500*/  HMMA.16816.F32 R100, R168.reuse, R66, R100 ;  /* 0x00000042a864723c */ /* 0x040ff00000001864 */
[C---:B------:R-:W-:Y:S08]  /*5510*/  HMMA.16816.F32 R96, R168.reuse, R70, R96 ;  /* 0x00000046a860723c */ /* 0x040ff00000001860 */
[C---:B------:R-:W-:Y:S08]  /*5520*/  HMMA.16816.F32 R92, R168.reuse, R74, R92 ;  /* 0x0000004aa85c723c */ /* 0x040ff0000000185c */
[C---:B------:R-:W-:Y:S08]  /*5530*/  HMMA.16816.F32 R88, R168.reuse, R78, R88 ;  /* 0x0000004ea858723c */ /* 0x040ff00000001858 */
[----:B------:R-:W-:Y:S08]  /*5540*/  HMMA.16816.F32 R132, R168, R82, R132 ;  /* 0x00000052a884723c */ /* 0x000ff00000001884 */
[C---:B---3--:R-:W-:Y:S08]  /*5550*/  HMMA.16816.F32 R136, R84.reuse, R54, R136 ;  /* 0x000000365488723c */ /* 0x048ff00000001888 */
[C---:B------:R-:W-:Y:S08]  /*5560*/  HMMA.16816.F32 R164, R84.reuse, R58, R164 ;  /* 0x0000003a54a4723c */ /* 0x040ff000000018a4 */
[C---:B------:R-:W-:Y:S08]  /*5570*/  HMMA.16816.F32 R144, R84.reuse, R62, R144 ;  /* 0x0000003e5490723c */ /* 0x040ff00000001890 */
[C---:B------:R-:W-:Y:S08]  /*5580*/  HMMA.16816.F32 R140, R84.reuse, R66, R140 ;  /* 0x00000042548c723c */ /* 0x040ff0000000188c */
[C---:B------:R-:W-:Y:S08]  /*5590*/  HMMA.16816.F32 R148, R84.reuse, R70, R148 ;  /* 0x000000465494723c */ /* 0x040ff00000001894 */
[C---:B------:R-:W-:Y:S08]  /*55a0*/  HMMA.16816.F32 R152, R84.reuse, R74, R152 ;  /* 0x0000004a5498723c */ /* 0x040ff00000001898 */
[C---:B------:R-:W-:Y:S08]  /*55b0*/  HMMA.16816.F32 R156, R84.reuse, R78, R156 ;  /* 0x0000004e549c723c */ /* 0x040ff0000000189c */
[----:B------:R-:W-:Y:S01]  /*55c0*/  HMMA.16816.F32 R160, R84, R82, R160 ;  /* 0x0000005254a0723c */ /* 0x000fe200000018a0 */
[----:B------:R-:W-:Y:S01]  /*55d0*/  @!P0 CALL.REL.NOINC `(.L_x_2) ;  /* 0x0000001000008944 */ /* 0x000fe20003c00000 */
[----:B------:R-:W-:Y:S06]  /*55e0*/  BRA `(.L_x_3) ;  /* 0xffffd3a000007947 */ /* 0x000fec000383ffff */
.L_x_2:
[----:B------:R-:W-:Y:S02]  /*55f0*/  F2FP.PACK_AB R73, R31, R30 ;  /* 0x0000001e1f49723e */ /* 0x000fe400000000ff */
[----:B------:R-:W-:-:S02]  /*5600*/  F2FP.PACK_AB R31, R21, R20 ;  /* 0x00000014151f723e */ /* 0x000fc400000000ff */
[----:B------:R-:W-:Y:S02]  /*5610*/  F2FP.PACK_AB R30, R25, R24 ;  /* 0x00000018191e723e */ /* 0x000fe400000000ff */
[----:B------:R-:W-:Y:S02]  /*5620*/  F2FP.PACK_AB R77, R15, R14 ;  /* 0x0000000e0f4d723e */ /* 0x000fe400000000ff */
[----:B------:R-:W-:Y:S02]  /*5630*/  F2FP.PACK_AB R53, R155, R154 ;  /* 0x0000009a9b35723e */ /* 0x000fe400000000ff */
[----:B------:R-:W-:Y:S02]  /*5640*/  F2FP.PACK_AB R153, R153, R152 ;  /* 0x000000989999723e */ /* 0x000fe400000000ff */
        /* <DEDUP_REMOVED lines=58> */
.L_x_1:
[----:B0-----:R-:W2:Y:S01]  /*59f0*/  LDL.LU R0, [R1+0x1f4] ;  /* 0x0001f40001007983 */ /* 0x001ea20000300800 */
[----:B------:R-:W-:-:S03]  /*5a00*/  IMAD R65, R224, c[0x0][0x198], RZ ;  /* 0x00006600e0417a24 */ /* 0x000fc600078e02ff */
[----:B------:R-:W0:Y:S04]  /*5a10*/  S2R R18, SR_TID.X ;  /* 0x0000000000127919 */ /* 0x000e280000002100 */
[----:B------:R-:W1:Y:S01]  /*5a20*/  S2R R16, SR_TID.X ;  /* 0x0000000000107919 */ /* 0x000e620000002100 */
[C---:B0-----:R-:W-:Y:S02]  /*5a30*/  IMAD.SHL.U32 R2, R18.reuse, 0x4, RZ ;  /* 0x0000000412027824 */ /* 0x041fe400078e00ff */
[----:B------:R-:W-:Y:S01]  /*5a40*/  IMAD.SHL.U32 R3, R18, 0x20, RZ ;  /* 0x0000002012037824 */ /* 0x000fe200078e00ff */
[----:B-1----:R-:W-:Y:S01]  /*5a50*/  LOP3.LUT R17, R16, 0x60, RZ, 0xc0, !PT ;  /* 0x0000006010117812 */ /* 0x002fe200078ec0ff */
[----:B------:R-:W-:Y:S01]  /*5a60*/  IMAD.SHL.U32 R16, R18, 0x400, RZ ;  /* 0x0000040012107824 */ /* 0x000fe200078e00ff */
[----:B------:R-:W-:-:S02]  /*5a70*/  LOP3.LUT R2, R2, 0x70, RZ, 0xc0, !PT ;  /* 0x0000007002027812 */ /* 0x000fc400078ec0ff */
[----:B------:R-:W-:Y:S02]  /*5a80*/  LOP3.LUT R18, R18, 0x7f, RZ, 0xc0, !PT ;  /* 0x0000007f12127812 */ /* 0x000fe400078ec0ff */
[----:B------:R-:W-:-:S05]  /*5a90*/  LOP3.LUT R16, R16, 0x1800, RZ, 0xc0, !PT ;  /* 0x0000180010107812 */ /* 0x000fca00078ec0ff */
[----:B------:R-:W-:Y:S01]  /*5aa0*/  IMAD R59, R18, 0x10, R16 ;  /* 0x00000010123b7824 */ /* 0x000fe200078e0210 */
[----:B------:R-:W-:Y:S01]  /*5ab0*/  BAR.SYNC.DEFER_BLOCKING 0x0 ;  /* 0x0000000000007b1d */ /* 0x000fe20000010000 */
[----:B------:R-:W-:-:S03]  /*5ac0*/  IMAD R16, R228, c[0x0][0x194], RZ ;  /* 0x00006500e4107a24 */ /* 0x000fc600078e02ff */
[C---:B------:R-:W-:Y:S02]  /*5ad0*/  LOP3.LUT R64, R59.reuse, 0x20, RZ, 0x3c, !PT ;  /* 0x000000203b407812 */ /* 0x040fe400078e3cff */
[----:B------:R-:W-:Y:S02]  /*5ae0*/  LOP3.LUT R58, R59, 0x40, RZ, 0x3c, !PT ;  /* 0x000000403b3a7812 */ /* 0x000fe400078e3cff */
[----:B--2---:R-:W-:-:S04]  /*5af0*/  LOP3.LUT R0, R0, 0x1800, RZ, 0xc0, !PT ;  /* 0x0000180000007812 */ /* 0x004fc800078ec0ff */
[----:B------:R-:W-:Y:S01]  /*5b00*/  LOP3.LUT R0, R0, 0x60, R3, 0xf8, !PT ;  /* 0x0000006000007812 */ /* 0x000fe200078ef803 */
[----:B------:R-:W-:Y:S01]  /*5b10*/  IMAD R3, R17, 0x8, R2 ;  /* 0x0000000811037824 */ /* 0x000fe200078e0202 */
[C---:B------:R-:W-:Y:S02]  /*5b20*/  IADD3 R17, R224.reuse, 0x1, RZ ;  /* 0x00000001e0117810 */ /* 0x040fe40007ffe0ff */
[----:B------:R-:W-:Y:S02]  /*5b30*/  IADD3 R2, R224, 0x2, RZ ;  /* 0x00000002e0027810 */ /* 0x000fe40007ffe0ff */
[----:B------:R-:W-:Y:S02]  /*5b40*/  LOP3.LUT R80, R0, R3, RZ, 0x3c, !PT ;  /* 0x0000000300507212 */ /* 0x000fe400078e3cff */
[----:B------:R-:W-:Y:S02]  /*5b50*/  LOP3.LUT R0, R59, 0x60, RZ, 0x3c, !PT ;  /* 0x000000603b007812 */ /* 0x000fe400078e3cff */
[----:B------:R-:W-:Y:S01]  /*5b60*/  ISETP.GE.AND P0, PT, R17, c[0x0][0x17c], PT ;  /* 0x00005f0011007a0c */ /* 0x000fe20003f06270 */
[----:B------:R-:W-:Y:S01]  /*5b70*/  STS.128 [R80], R8 ;  /* 0x0000000850007388 */ /* 0x000fe20000000c00 */
[----:B------:R-:W-:Y:S01]  /*5b80*/  IMAD.MOV.U32 R17, RZ, RZ, c[0x0][0x194] ;  /* 0x00006500ff117624 */ /* 0x000fe200078e00ff */
[----:B------:R-:W-:-:S02]  /*5b90*/  ISETP.GE.AND P5, PT, R2, c[0x0][0x17c], PT ;  /* 0x00005f0002007a0c */ /* 0x000fc40003fa6270 */
[----:B------:R0:W-:Y:S01]  /*5ba0*/  STS.128 [R80+0x80], R4 ;  /* 0x0000800450007388 */ /* 0x0001e20000000c00 */
[C---:B------:R-:W-:Y:S01]  /*5bb0*/  IADD3 R2, R224.reuse, 0x5, RZ ;  /* 0x00000005e0027810 */ /* 0x040fe20007ffe0ff */
[----:B------:R-:W-:Y:S01]  /*5bc0*/  IMAD R17, R17, 0x80, R16 ;  /* 0x0000008011117824 */ /* 0x000fe200078e0210 */
[----:B------:R-:W-:Y:S01]  /*5bd0*/  IADD3 R3, R224, 0x4, RZ ;  /* 0x00000004e0037810 */ /* 0x000fe20007ffe0ff */
[----:B------:R-:W-:Y:S01]  /*5be0*/  STS.128 [R80+0x400], R12 ;  /* 0x0004000c50007388 */ /* 0x000fe20000000c00 */
[----:B------:R-:W-:Y:S02]  /*5bf0*/  ISETP.GE.AND P3, PT, R2, c[0x0][0x17c], PT ;  /* 0x00005f0002007a0c */ /* 0x000fe40003f66270 */
[----:B------:R-:W-:Y:S01]  /*5c00*/  LEA R2, P6, R16, c[0x0][0x170], 0x1 ;  /* 0x00005c0010027a11 */ /* 0x000fe200078c08ff */
[----:B------:R-:W-:Y:S04]  /*5c10*/  STS.128 [R80+0x480], R76 ;  /* 0x0004804c50007388 */ /* 0x000fe80000000c00 */
[----:B------:R-:W-:Y:S01]  /*5c20*/  BAR.SYNC.DEFER_BLOCKING 0x0 ;  /* 0x0000000000007b1d */ /* 0x000fe20000010000 */
[----:B------:R-:W-:-:S02]  /*5c30*/  LEA R56, P2, R17, c[0x0][0x170], 0x1 ;  /* 0x00005c0011387a11 */ /* 0x000fc400078408ff */
[----:B------:R-:W-:Y:S02]  /*5c40*/  ISETP.GE.AND P1, PT, R3, c[0x0][0x17c], PT ;  /* 0x00005f0003007a0c */ /* 0x000fe40003f26270 */
[----:B0-----:R-:W-:Y:S02]  /*5c50*/  IADD3 R4, R224, 0x3, RZ ;  /* 0x00000003e0047810 */ /* 0x001fe40007ffe0ff */
[----:B------:R-:W-:Y:S02]  /*5c60*/  LEA.HI.X.SX32 R3, R16, c[0x0][0x174], 0x1, P6 ;  /* 0x00005d0010037a11 */ /* 0x000fe400030f0eff */
[----:B------:R-:W-:Y:S02]  /*5c70*/  ISETP.GE.AND P4, PT, R4, c[0x0][0x17c], PT ;  /* 0x00005f0004007a0c */ /* 0x000fe40003f86270 */
[----:B------:R-:W-:Y:S01]  /*5c80*/  LEA.HI.X.SX32 R57, R17, c[0x0][0x174], 0x1, P2 ;  /* 0x00005d0011397a11 */ /* 0x000fe200010f0eff */
[----:B------:R-:W-:Y:S01]  /*5c90*/  IMAD.WIDE R66, R65, 0x2, R2 ;  /* 0x0000000241427825 */ /* 0x000fe200078e0202 */
[----:B------:R-:W-:-:S02]  /*5ca0*/  ISETP.GE.AND P6, PT, R228, c[0x0][0x178], PT ;  /* 0x00005e00e4007a0c */ /* 0x000fc40003fc6270 */
[C---:B------:R-:W-:Y:S02]  /*5cb0*/  ISETP.GE.AND P2, PT, R224.reuse, c[0x0][0x17c], PT ;  /* 0x00005f00e0007a0c */ /* 0x040fe40003f46270 */
[----:B------:R-:W-:Y:S02]  /*5cc0*/  ISETP.LT.AND P6, PT, R224, c[0x0][0x17c], !P6 ;  /* 0x00005f00e0007a0c */ /* 0x000fe400077c1270 */
[----:B------:R-:W-:Y:S01]  /*5cd0*/  ISETP.LT.AND P2, PT, R244, c[0x0][0x178], !P2 ;  /* 0x00005e00f4007a0c */ /* 0x000fe20005741270 */
[----:B------:R-:W0:Y:S04]  /*5ce0*/  LDS.128 R48, [R59] ;  /* 0x000000003b307984 */ /* 0x000e280000000c00 */
[----:B------:R-:W-:Y:S04]  /*5cf0*/  LDS.128 R44, [R64] ;  /* 0x00000000402c7984 */ /* 0x000fe80000000c00 */
[----:B------:R-:W-:Y:S04]  /*5d00*/  LDS.128 R32, [R58] ;  /* 0x000000003a207984 */ /* 0x000fe80000000c00 */
[----:B------:R-:W-:Y:S04]  /*5d10*/  LDS.128 R8, [R0] ;  /* 0x0000000000087984 */ /* 0x000fe80000000c00 */
[----:B------:R-:W-:Y:S06]  /*5d20*/  BAR.SYNC.DEFER_BLOCKING 0x0 ;  /* 0x0000000000007b1d */ /* 0x000fec0000010000 */
[----:B------:R-:W-:Y:S04]  /*5d30*/  STS.128 [R80], R108 ;  /* 0x0000006c50007388 */ /* 0x000fe80000000c00 */
[----:B------:R-:W-:Y:S04]  /*5d40*/  STS.128 [R80+0x80], R24 ;  /* 0x0000801850007388 */ /* 0x000fe80000000c00 */
[----:B------:R-:W-:Y:S04]  /*5d50*/  STS.128 [R80+0x400], R164 ;  /* 0x000400a450007388 */ /* 0x000fe80000000c00 */
[----:B------:R-:W-:Y:S04]  /*5d60*/  STS.128 [R80+0x480], R20 ;  /* 0x0004801450007388 */ /* 0x000fe80000000c00 */
[----:B------:R-:W-:Y:S06]  /*5d70*/  BAR.SYNC.DEFER_BLOCKING 0x0 ;  /* 0x0000000000007b1d */ /* 0x000fec0000010000 */
[----:B------:R-:W1:Y:S04]  /*5d80*/  LDS.128 R40, [R59] ;  /* 0x000000003b287984 */ /* 0x000e680000000c00 */
[----:B------:R-:W2:Y:S04]  /*5d90*/  LDS.128 R36, [R64] ;  /* 0x0000000040247984 */ /* 0x000ea80000000c00 */
[----:B------:R-:W3:Y:S04]  /*5da0*/  LDS.128 R12, [R58] ;  /* 0x000000003a0c7984 */ /* 0x000ee80000000c00 */
[----:B------:R-:W4:Y:S04]  /*5db0*/  LDS.128 R4, [R0] ;  /* 0x0000000000047984 */ /* 0x000f280000000c00 */
[----:B------:R-:W-:Y:S06]  /*5dc0*/  BAR.SYNC.DEFER_BLOCKING 0x0 ;  /* 0x0000000000007b1d */ /* 0x000fec0000010000 */
[----:B------:R-:W-:Y:S04]  /*5dd0*/  STS.128 [R80], R28 ;  /* 0x0000001c50007388 */ /* 0x000fe80000000c00 */
[----:B------:R-:W-:Y:S04]  /*5de0*/  STS.128 [R80+0x80], R72 ;  /* 0x0000804850007388 */ /* 0x000fe80000000c00 */
[----:B------:R-:W-:Y:S04]  /*5df0*/  STS.128 [R80+0x400], R124 ;  /* 0x0004007c50007388 */ /* 0x000fe80000000c00 */
[----:B------:R5:W-:Y:S04]  /*5e00*/  STS.128 [R80+0x480], R68 ;  /* 0x0004804450007388 */ /* 0x000be80000000c00 */
[----:B------:R-:W-:Y:S01]  /*5e10*/  BAR.SYNC.DEFER_BLOCKING 0x0 ;  /* 0x0000000000007b1d */ /* 0x000fe20000010000 */
[C---:B-----5:R-:W-:Y:S01]  /*5e20*/  IMAD.WIDE R68, R65.reuse, 0x2, R56 ;  /* 0x0000000241447825 */ /* 0x060fe200078e0238 */
[----:B------:R-:W-:-:S04]  /*5e30*/  IADD3 R65, R65, c[0x0][0x198], RZ ;  /* 0x0000660041417a10 */ /* 0x000fc80007ffe0ff */
[----:B------:R-:W-:Y:S01]  /*5e40*/  IADD3 R71, R65, c[0x0][0x198], RZ ;  /* 0x0000660041477a10 */ /* 0x000fe20007ffe0ff */
[----:B------:R-:W5:Y:S04]  /*5e50*/  LDS.128 R28, [R59] ;  /* 0x000000003b1c7984 */ /* 0x000f680000000c00 */
[----:B------:R-:W-:Y:S04]  /*5e60*/  LDS.128 R24, [R64] ;  /* 0x0000000040187984 */ /* 0x000fe80000000c00 */
[----:B------:R-:W-:Y:S04]  /*5e70*/  LDS.128 R20, [R58] ;  /* 0x000000003a147984 */ /* 0x000fe80000000c00 */
[----:B------:R-:W-:Y:S04]  /*5e80*/  LDS.128 R16, [R0] ;  /* 0x0000000000107984 */ /* 0x000fe80000000c00 */
[----:B------:R-:W-:Y:S06]  /*5e90*/  BAR.SYNC.DEFER_BLOCKING 0x0 ;  /* 0x0000000000007b1d */ /* 0x000fec0000010000 */
[----:B------:R-:W-:Y:S04]  /*5ea0*/  STS.128 [R80], R92 ;  /* 0x0000005c50007388 */ /* 0x000fe80000000c00 */
[----:B------:R0:W-:Y:S04]  /*5eb0*/  STS.128 [R80+0x80], R60 ;  /* 0x0000803c50007388 */ /* 0x0001e80000000c00 */
[----:B------:R-:W-:Y:S04]  /*5ec0*/  STS.128 [R80+0x400], R152 ;  /* 0x0004009850007388 */ /* 0x000fe80000000c00 */
[----:B------:R1:W-:Y:S04]  /*5ed0*/  STS.128 [R80+0x480], R52 ;  /* 0x0004803450007388 */ /* 0x0003e80000000c00 */
[----:B------:R-:W-:Y:S01]  /*5ee0*/  BAR.SYNC.DEFER_BLOCKING 0x0 ;  /* 0x0000000000007b1d */ /* 0x000fe20000010000 */
[----:B0-----:R-:W-:-:S04]  /*5ef0*/  IMAD.WIDE R60, R71, 0x2, R2 ;  /* 0x00000002473c7825 */ /* 0x001fc800078e0202 */
[C---:B------:R-:W-:Y:S01]  /*5f00*/  IMAD.WIDE R62, R71.reuse, 0x2, R56 ;  /* 0x00000002473e7825 */ /* 0x040fe200078e0238 */
[----:B------:R-:W-:-:S03]  /*5f10*/  IADD3 R71, R71, c[0x0][0x198], RZ ;  /* 0x0000660047477a10 */ /* 0x000fc60007ffe0ff */
[----:B-1----:R-:W-:-:S04]  /*5f20*/  IMAD.WIDE R52, R65, 0x2, R2 ;  /* 0x0000000241347825 */ /* 0x002fc800078e0202 */
[----:B------:R-:W-:Y:S01]  /*5f30*/  IMAD.WIDE R54, R65, 0x2, R56 ;  /* 0x0000000241367825 */ /* 0x000fe200078e0238 */
[----:B------:R-:W-:Y:S01]  /*5f40*/  IADD3 R65, R71, c[0x0][0x198], RZ ;  /* 0x0000660047417a10 */ /* 0x000fe20007ffe0ff */
[----:B------:R0:W-:Y:S01]  /*5f50*/  @P6 STG.E.U16 [R66.64], R48 ;  /* 0x0000003042006986 */ /* 0x0001e2000c101504 */
[----:B------:R-:W-:Y:S02]  /*5f60*/  ISETP.LT.AND P6, PT, R228, c[0x0][0x178], !P5 ;  /* 0x00005e00e4007a0c */ /* 0x000fe40006fc1270 */
[----:B------:R-:W-:Y:S01]  /*5f70*/  ISETP.LT.AND P5, PT, R244, c[0x0][0x178], !P5 ;  /* 0x00005e00f4007a0c */ /* 0x000fe20006fa1270 */
[----:B------:R1:W-:Y:S01]  /*5f80*/  @P2 STG.E.U16 [R68.64], R40 ;  /* 0x0000002844002986 */ /* 0x0003e2000c101504 */
[----:B------:R-:W-:Y:S02]  /*5f90*/  ISETP.LT.AND P2, PT, R228, c[0x0][0x178], !P0 ;  /* 0x00005e00e4007a0c */ /* 0x000fe40004741270 */
[----:B------:R-:W-:Y:S02]  /*5fa0*/  ISETP.LT.AND P0, PT, R244, c[0x0][0x178], !P0 ;  /* 0x00005e00f4007a0c */ /* 0x000fe40004701270 */
[----:B0-----:R-:W-:-:S02]  /*5fb0*/  PRMT R67, R48, 0x7632, R67 ;  /* 0x0000763230437816 */ /* 0x001fc40000000043 */
[----:B--2---:R-:W-:Y:S02]  /*5fc0*/  PRMT R66, R36, 0x7632, R66 ;  /* 0x0000763224427816 */ /* 0x004fe40000000042 */
[----:B-1----:R-:W-:-:S05]  /*5fd0*/  PRMT R69, R40, 0x7632, R69 ;  /* 0x0000763228457816 */ /* 0x002fca0000000045 */
[----:B------:R0:W-:Y:S01]  /*5fe0*/  @P2 STG.E.U16 [R52.64], R67 ;  /* 0x0000004334002986 */ /* 0x0001e2000c101504 */
[C---:B------:R-:W-:Y:S02]  /*5ff0*/  IADD3 R48, R224.reuse, 0x6, RZ ;  /* 0x00000006e0307810 */ /* 0x040fe40007ffe0ff */
[----:B------:R-:W-:Y:S01]  /*6000*/  IADD3 R40, R224, 0x8, RZ ;  /* 0x00000008e0287810 */ /* 0x000fe20007ffe0ff */
[----:B------:R1:W-:Y:S01]  /*6010*/  @P0 STG.E.U16 [R54.64], R69 ;  /* 0x0000004536000986 */ /* 0x0003e2000c101504 */
[----:B------:R-:W-:Y:S02]  /*6020*/  ISETP.GE.AND P2, PT, R48, c[0x0][0x17c], PT ;  /* 0x00005f0030007a0c */ /* 0x000fe40003f46270 */
[----:B------:R-:W-:Y:S01]  /*6030*/  IADD3 R48, R224, 0x7, RZ ;  /* 0x00000007e0307810 */ /* 0x000fe20007ffe0ff */
[----:B------:R2:W-:Y:S01]  /*6040*/  @P6 STG.E.U16 [R60.64], R44 ;  /* 0x0000002c3c006986 */ /* 0x0005e2000c101504 */
[----:B------:R-:W-:Y:S02]  /*6050*/  ISETP.LT.AND P6, PT, R228, c[0x0][0x178], !P4 ;  /* 0x00005e00e4007a0c */ /* 0x000fe400067c1270 */
[----:B------:R-:W-:Y:S01]  /*6060*/  ISETP.LT.AND P4, PT, R244, c[0x0][0x178], !P4 ;  /* 0x00005e00f4007a0c */ /* 0x000fe20006781270 */
[----:B------:R3:W-:Y:S01]  /*6070*/  @P5 STG.E.U16 [R62.64], R36 ;  /* 0x000000243e005986 */ /* 0x0007e2000c101504 */
[----:B------:R-:W-:Y:S01]  /*6080*/  ISETP.LT.AND P5, PT, R228, c[0x0][0x178], !P1 ;  /* 0x00005e00e4007a0c */ /* 0x000fe20004fa1270 */
[----:B0-----:R-:W-:Y:S01]  /*6090*/  IMAD.WIDE R52, R71, 0x2, R2 ;  /* 0x0000000247347825 */ /* 0x001fe200078e0202 */
[----:B------:R-:W-:-:S02]  /*60a0*/  ISETP.LT.AND P1, PT, R244, c[0x0][0x178], !P1 ;  /* 0x00005e00f4007a0c */ /* 0x000fc40004f21270 */
[----:B------:R-:W-:Y:S01]  /*60b0*/  ISETP.GE.AND P0, PT, R48, c[0x0][0x17c], PT ;  /* 0x00005f0030007a0c */ /* 0x000fe20003f06270 */
[----:B-1----:R-:W-:-:S04]  /*60c0*/  IMAD.WIDE R54, R71, 0x2, R56 ;  /* 0x0000000247367825 */ /* 0x002fc800078e0238 */
[----:B--2---:R-:W-:Y:S01]  /*60d0*/  IMAD.WIDE R60, R65, 0x2, R2 ;  /* 0x00000002413c7825 */ /* 0x004fe200078e0202 */
[----:B---3--:R-:W-:Y:S02]  /*60e0*/  PRMT R63, R44, 0x7632, R63 ;  /* 0x000076322c3f7816 */ /* 0x008fe4000000003f */
[----:B------:R-:W-:Y:S02]  /*60f0*/  PRMT R44, R12, 0x7632, R44 ;  /* 0x000076320c2c7816 */ /* 0x000fe4000000002c */
[----:B------:R-:W-:Y:S01]  /*6100*/  IADD3 R36, R224, 0x9, RZ ;  /* 0x00000009e0247810 */ /* 0x000fe20007ffe0ff */
[----:B------:R0:W-:Y:S01]  /*6110*/  @P6 STG.E.U16 [R52.64], R63 ;  /* 0x0000003f34006986 */ /* 0x0001e2000c101504 */
[----:B------:R-:W-:Y:S02]  /*6120*/  ISETP.GE.AND P6, PT, R40, c[0x0][0x17c], PT ;  /* 0x00005f0028007a0c */ /* 0x000fe40003fc6270 */
[----:B------:R-:W-:Y:S01]  /*6130*/  PRMT R40, R32, 0x7632, R40 ;  /* 0x0000763220287816 */ /* 0x000fe20000000028 */
[----:B------:R-:W-:Y:S01]  /*6140*/  @P4 STG.E.U16 [R54.64], R66 ;  /* 0x0000004236004986 */ /* 0x000fe2000c101504 */
[----:B------:R-:W-:-:S02]  /*6150*/  ISETP.GE.AND P4, PT, R36, c[0x0][0x17c], PT ;  /* 0x00005f0024007a0c */ /* 0x000fc40003f86270 */
[----:B------:R-:W-:Y:S01]  /*6160*/  IADD3 R36, R224, 0xa, RZ ;  /* 0x0000000ae0247810 */ /* 0x000fe20007ffe0ff */
[----:B------:R1:W-:Y:S01]  /*6170*/  @P5 STG.E.U16 [R60.64], R32 ;  /* 0x000000203c005986 */ /* 0x0003e2000c101504 */
[----:B------:R-:W-:Y:S02]  /*6180*/  ISETP.LT.AND P5, PT, R228, c[0x0][0x178], !P3 ;  /* 0x00005e00e4007a0c */ /* 0x000fe40005fa1270 */
[----:B------:R-:W-:Y:S01]  /*6190*/  ISETP.LT.AND P3, PT, R244, c[0x0][0x178], !P3 ;  /* 0x00005e00f4007a0c */ /* 0x000fe20005f61270 */
[C---:B0-----:R-:W-:Y:S01]  /*61a0*/  IMAD.WIDE R62, R65.reuse, 0x2, R56 ;  /* 0x00000002413e7825 */ /* 0x041fe200078e0238 */
[----:B------:R-:W-:-:S04]  /*61b0*/  IADD3 R65, R65, c[0x0][0x198], RZ ;  /* 0x0000660041417a10 */ /* 0x000fc80007ffe0ff */
[----:B------:R0:W-:Y:S01]  /*61c0*/  @P1 STG.E.U16 [R62.64], R12 ;  /* 0x0000000c3e001986 */ /* 0x0001e2000c101504 */
[----:B------:R-:W-:Y:S01]  /*61d0*/  ISETP.LT.AND P1, PT, R228, c[0x0][0x178], !P2 ;  /* 0x00005e00e4007a0c */ /* 0x000fe20005721270 */
[C---:B------:R-:W-:Y:S01]  /*61e0*/  IMAD.WIDE R52, R65.reuse, 0x2, R2 ;  /* 0x0000000241347825 */ /* 0x040fe200078e0202 */
[----:B------:R-:W-:Y:S02]  /*61f0*/  ISETP.LT.AND P2, PT, R244, c[0x0][0x178], !P2 ;  /* 0x00005e00f4007a0c */ /* 0x000fe40005741270 */
[----:B-1----:R-:W-:Y:S01]  /*6200*/  PRMT R32, R8, 0x7632, R32 ;  /* 0x0000763208207816 */ /* 0x002fe20000000020 */
[C---:B------:R-:W-:Y:S01]  /*6210*/  IMAD.WIDE R54, R65.reuse, 0x2, R56 ;  /* 0x0000000241367825 */ /* 0x040fe200078e0238 */
[----:B------:R-:W-:Y:S01]  /*6220*/  IADD3 R65, R65, c[0x0][0x198], RZ ;  /* 0x0000660041417a10 */ /* 0x000fe20007ffe0ff */
[----:B------:R1:W-:Y:S01]  /*6230*/  @P5 STG.E.U16 [R52.64], R40 ;  /* 0x0000002834005986 */ /* 0x0003e2000c101504 */
[----:B------:R-:W-:Y:S02]  /*6240*/  ISETP.GE.AND P5, PT, R36, c[0x0][0x17c], PT ;  /* 0x00005f0024007a0c */ /* 0x000fe40003fa6270 */
[----:B----4-:R-:W-:Y:S01]  /*6250*/  PRMT R36, R4, 0x7632, R36 ;  /* 0x0000763204247816 */ /* 0x010fe20000000024 */
[----:B------:R-:W-:Y:S01]  /*6260*/  IMAD.WIDE R60, R65, 0x2, R2 ;  /* 0x00000002413c7825 */ /* 0x000fe200078e0202 */
[----:B------:R2:W-:Y:S01]  /*6270*/  @P3 STG.E.U16 [R54.64], R44 ;  /* 0x0000002c36003986 */ /* 0x0005e2000c101504 */
[----:B------:R-:W-:-:S02]  /*6280*/  ISETP.LT.AND P3, PT, R228, c[0x0][0x178], !P0 ;  /* 0x00005e00e4007a0c */ /* 0x000fc40004761270 */
[C---:B0-----:R-:W-:Y:S01]  /*6290*/  IMAD.WIDE R62, R65.reuse, 0x2, R56 ;  /* 0x00000002413e7825 */ /* 0x041fe200078e0238 */
[----:B------:R-:W-:Y:S01]  /*62a0*/  IADD3 R65, R65, c[0x0][0x198], RZ ;  /* 0x0000660041417a10 */ /* 0x000fe20007ffe0ff */
[----:B------:R0:W-:Y:S01]  /*62b0*/  @P1 STG.E.U16 [R60.64], R8 ;  /* 0x000000083c001986 */ /* 0x0001e2000c101504 */
[----:B------:R-:W-:Y:S02]  /*62c0*/  ISETP.LT.AND P0, PT, R244, c[0x0][0x178], !P0 ;  /* 0x00005e00f4007a0c */ /* 0x000fe40004701270 */
[----:B------:R-:W-:Y:S01]  /*62d0*/  IADD3 R12, R224, 0xb, RZ ;  /* 0x0000000be00c7810 */ /* 0x000fe20007ffe0ff */
[----:B------:R3:W-:Y:S01]  /*62e0*/  @P2 STG.E.U16 [R62.64], R4 ;  /* 0x000000043e002986 */ /* 0x0007e2000c101504 */
[----:B------:R-:W-:Y:S01]  /*62f0*/  ISETP.LT.AND P2, PT, R228, c[0x0][0x178], !P6 ;  /* 0x00005e00e4007a0c */ /* 0x000fe20007741270 */
[C---:B-1----:R-:W-:Y:S01]  /*6300*/  IMAD.WIDE R52, R65.reuse, 0x2, R2 ;  /* 0x0000000241347825 */ /* 0x042fe200078e0202 */
[----:B------:R-:W-:Y:S02]  /*6310*/  ISETP.LT.AND P6, PT, R244, c[0x0][0x178], !P6 ;  /* 0x00005e00f4007a0c */ /* 0x000fe400077c1270 */
[----:B------:R-:W-:Y:S01]  /*6320*/  ISETP.GE.AND P1, PT, R12, c[0x0][0x17c], PT ;  /* 0x00005f000c007a0c */ /* 0x000fe20003f26270 */
[C---:B--2---:R-:W-:Y:S01]  /*6330*/  IMAD.WIDE R54, R65.reuse, 0x2, R56 ;  /* 0x0000000241367825 */ /* 0x044fe200078e0238 */
[----:B------:R-:W-:Y:S01]  /*6340*/  IADD3 R65, R65, c[0x0][0x198], RZ ;  /* 0x0000660041417a10 */ /* 0x000fe20007ffe0ff */
[----:B------:R1:W-:Y:S01]  /*6350*/  @P3 STG.E.U16 [R52.64], R32 ;  /* 0x0000002034003986 */ /* 0x0003e2000c101504 */
[----:B------:R-:W-:-:S02]  /*6360*/  IADD3 R12, R224, 0xc, RZ ;  /* 0x0000000ce00c7810 */ /* 0x000fc40007ffe0ff */
[C---:B------:R-:W-:Y:S01]  /*6370*/  IADD3 R67, R65.reuse, c[0x0][0x198], RZ ;  /* 0x0000660041437a10 */ /* 0x040fe20007ffe0ff */
[C---:B0-----:R-:W-:Y:S01]  /*6380*/  IMAD.WIDE R60, R65.reuse, 0x2, R2 ;  /* 0x00000002413c7825 */ /* 0x041fe200078e0202 */
[----:B------:R0:W-:Y:S01]  /*6390*/  @P0 STG.E.U16 [R54.64], R36 ;  /* 0x0000002436000986 */ /* 0x0001e2000c101504 */
[----:B------:R-:W-:Y:S02]  /*63a0*/  ISETP.LT.AND P0, PT, R228, c[0x0][0x178], !P4 ;  /* 0x00005e00e4007a0c */ /* 0x000fe40006701270 */
[----:B---3--:R-:W-:Y:S01]  /*63b0*/  IMAD.WIDE R62, R65, 0x2, R56 ;  /* 0x00000002413e7825 */ /* 0x008fe200078e0238 */
[----:B------:R2:W-:Y:S01]  /*63c0*/  @P2 STG.E.U16 [R60.64], R49 ;  /* 0x000000313c002986 */ /* 0x0005e2000c101504 */
[----:B------:R-:W-:Y:S02]  /*63d0*/  ISETP.LT.AND P4, PT, R244, c[0x0][0x178], !P4 ;  /* 0x00005e00f4007a0c */ /* 0x000fe40006781270 */
[C---:B------:R-:W-:Y:S01]  /*63e0*/  IADD3 R65, R67.reuse, c[0x0][0x198], RZ ;  /* 0x0000660043417a10 */ /* 0x040fe20007ffe0ff */
[----:B------:R3:W-:Y:S01]  /*63f0*/  @P6 STG.E.U16 [R62.64], R41 ;  /* 0x000000293e006986 */ /* 0x0007e2000c101504 */
[----:B------:R-:W-:Y:S01]  /*6400*/  ISETP.LT.AND P6, PT, R228, c[0x0][0x178], !P5 ;  /* 0x00005e00e4007a0c */ /* 0x000fe20006fc1270 */
[----:B-1----:R-:W-:Y:S01]  /*6410*/  IMAD.WIDE R52, R67, 0x2, R2 ;  /* 0x0000000243347825 */ /* 0x002fe200078e0202 */
[----:B------:R-:W-:-:S02]  /*6420*/  ISETP.LT.AND P5, PT, R244, c[0x0][0x178], !P5 ;  /* 0x00005e00f4007a0c */ /* 0x000fc40006fa1270 */
[----:B------:R-:W-:Y:S01]  /*6430*/  ISETP.GE.AND P3, PT, R12, c[0x0][0x17c], PT ;  /* 0x00005f000c007a0c */ /* 0x000fe20003f66270 */
[----:B0-----:R-:W-:Y:S01]  /*6440*/  IMAD.WIDE R54, R65, 0x2, R2 ;  /* 0x0000000241367825 */ /* 0x001fe200078e0202 */
[----:B------:R-:W-:Y:S02]  /*6450*/  PRMT R12, R49, 0x7632, R12 ;  /* 0x00007632310c7816 */ /* 0x000fe4000000000c */
[----:B------:R-:W-:Y:S01]  /*6460*/  PRMT R32, R41, 0x7632, R32 ;  /* 0x0000763229207816 */ /* 0x000fe20000000020 */
[--C-:B--2---:R-:W-:Y:S01]  /*6470*/  IMAD.WIDE R48, R67, 0x2, R56.reuse ;  /* 0x0000000243307825 */ /* 0x104fe200078e0238 */
[C---:B------:R-:W-:Y:S01]  /*6480*/  IADD3 R8, R224.reuse, 0xe, RZ ;  /* 0x0000000ee0087810 */ /* 0x040fe20007ffe0ff */
[----:B------:R0:W-:Y:S01]  /*6490*/  @P0 STG.E.U16 [R52.64], R12 ;  /* 0x0000000c34000986 */ /* 0x0001e2000c101504 */
[----:B------:R-:W-:Y:S01]  /*64a0*/  IADD3 R4, R224, 0xd, RZ ;  /* 0x0000000de0047810 */ /* 0x000fe20007ffe0ff */
[C---:B------:R-:W-:Y:S01]  /*64b0*/  IMAD.WIDE R60, R65.reuse, 0x2, R56 ;  /* 0x00000002413c7825 */ /* 0x040fe200078e0238 */
[----:B------:R-:W-:Y:S01]  /*64c0*/  IADD3 R65, R65, c[0x0][0x198], RZ ;  /* 0x0000660041417a10 */ /* 0x000fe20007ffe0ff */
[----:B------:R-:W-:Y:S01]  /*64d0*/  @P4 STG.E.U16 [R48.64], R32 ;  /* 0x0000002030004986 */ /* 0x000fe2000c101504 */
[----:B------:R-:W-:-:S02]  /*64e0*/  ISETP.GE.AND P0, PT, R8, c[0x0][0x17c], PT ;  /* 0x00005f0008007a0c */ /* 0x000fc40003f06270 */
[----:B------:R-:W-:Y:S01]  /*64f0*/  PRMT R8, R45, 0x7632, R8 ;  /* 0x000076322d087816 */ /* 0x000fe20000000008 */
[----:B------:R1:W-:Y:S01]  /*6500*/  @P6 STG.E.U16 [R54.64], R45 ;  /* 0x0000002d36006986 */ /* 0x0003e2000c101504 */
[----:B------:R-:W-:Y:S01]  /*6510*/  ISETP.LT.AND P6, PT, R228, c[0x0][0x178], !P1 ;  /* 0x00005e00e4007a0c */ /* 0x000fe20004fc1270 */
[C---:B---3--:R-:W-:Y:S01]  /*6520*/  IMAD.WIDE R40, R65.reuse, 0x2, R2 ;  /* 0x0000000241287825 */ /* 0x048fe200078e0202 */
[----:B------:R-:W-:Y:S01]  /*6530*/  ISETP.LT.AND P1, PT, R244, c[0x0][0x178], !P1 ;  /* 0x00005e00f4007a0c */ /* 0x000fe20004f21270 */
[----:B------:R2:W-:Y:S01]  /*6540*/  @P5 STG.E.U16 [R60.64], R37 ;  /* 0x000000253c005986 */ /* 0x0005e2000c101504 */
[----:B------:R-:W-:Y:S02]  /*6550*/  ISETP.LT.AND P5, PT, R228, c[0x0][0x178], !P3 ;  /* 0x00005e00e4007a0c */ /* 0x000fe40005fa1270 */
[----:B------:R-:W-:Y:S02]  /*6560*/  ISETP.LT.AND P3, PT, R244, c[0x0][0x178], !P3 ;  /* 0x00005e00f4007a0c */ /* 0x000fe40005f61270 */
[----:B0-----:R-:W-:-:S02]  /*6570*/  IADD3 R53, R65, c[0x0][0x198], RZ ;  /* 0x0000660041357a10 */ /* 0x001fc40007ffe0ff */
[----:B------:R-:W-:Y:S02]  /*6580*/  PRMT R12, R37, 0x7632, R12 ;  /* 0x00007632250c7816 */ /* 0x000fe4000000000c */
[----:B------:R-:W-:Y:S01]  /*6590*/  ISETP.GE.AND P2, PT, R4, c[0x0][0x17c], PT ;  /* 0x00005f0004007a0c */ /* 0x000fe20003f46270 */
[----:B-1----:R-:W-:Y:S01]  /*65a0*/  IMAD.WIDE R44, R53, 0x2, R2 ;  /* 0x00000002352c7825 */ /* 0x002fe200078e0202 */
[----:B------:R0:W-:Y:S01]  /*65b0*/  @P6 STG.E.U16 [R40.64], R8 ;  /* 0x0000000828006986 */ /* 0x0001e2000c101504 */
[----:B------:R-:W-:Y:S02]  /*65c0*/  IADD3 R4, R224, 0xf, RZ ;  /* 0x0000000fe0047810 */ /* 0x000fe40007ffe0ff */
[--C-:B--2---:R-:W-:Y:S02]  /*65d0*/  IMAD.WIDE R36, R65, 0x2, R56.reuse ;  /* 0x0000000241247825 */ /* 0x104fe400078e0238 */
[----:B------:R-:W-:Y:S02]  /*65e0*/  ISETP.GE.AND P4, PT, R4, c[0x0][0x17c], PT ;  /* 0x00005f0004007a0c */ /* 0x000fe40003f86270 */
[C---:B------:R-:W-:Y:S01]  /*65f0*/  IMAD.WIDE R48, R53.reuse, 0x2, R56 ;  /* 0x0000000235307825 */ /* 0x040fe200078e0238 */
[----:B------:R-:W-:Y:S01]  /*6600*/  @P1 STG.E.U16 [R36.64], R12 ;  /* 0x0000000c24001986 */ /* 0x000fe2000c101504 */
[----:B------:R-:W-:-:S02]  /*6610*/  IADD3 R53, R53, c[0x0][0x198], RZ ;  /* 0x0000660035357a10 */ /* 0x000fc40007ffe0ff */
[----:B------:R-:W-:Y:S01]  /*6620*/  IADD3 R4, R224, 0x10, RZ ;  /* 0x00000010e0047810 */ /* 0x000fe20007ffe0ff */
[----:B------:R1:W-:Y:S01]  /*6630*/  @P5 STG.E.U16 [R44.64], R33 ;  /* 0x000000212c005986 */ /* 0x0003e2000c101504 */
[----:B0-----:R-:W-:Y:S02]  /*6640*/  PRMT R41, R33, 0x7632, R41 ;  /* 0x0000763221297816 */ /* 0x001fe40000000029 */
[C---:B------:R-:W-:Y:S01]  /*6650*/  ISETP.LT.AND P5, PT, R228.reuse, c[0x0][0x178], !P0 ;  /* 0x00005e00e4007a0c */ /* 0x040fe200047a1270 */
[----:B------:R0:W-:Y:S01]  /*6660*/  @P3 STG.E.U16 [R48.64], R13 ;  /* 0x0000000d30003986 */ /* 0x0001e2000c101504 */
[----:B------:R-:W-:Y:S02]  /*6670*/  ISETP.LT.AND P3, PT, R228, c[0x0][0x178], !P2 ;  /* 0x00005e00e4007a0c */ /* 0x000fe40005761270 */
[C---:B------:R-:W-:Y:S02]  /*6680*/  ISETP.LT.AND P2, PT, R244.reuse, c[0x0][0x178], !P2 ;  /* 0x00005e00f4007a0c */ /* 0x040fe40005741270 */
[----:B------:R-:W-:-:S02]  /*6690*/  ISETP.LT.AND P0, PT, R244, c[0x0][0x178], !P0 ;  /* 0x00005e00f4007a0c */ /* 0x000fc40004701270 */
[C---:B------:R-:W-:Y:S01]  /*66a0*/  IADD3 R55, R53.reuse, c[0x0][0x198], RZ ;  /* 0x0000660035377a10 */ /* 0x040fe20007ffe0ff */
[----:B-1----:R-:W-:Y:S01]  /*66b0*/  IMAD.WIDE R32, R53, 0x2, R2 ;  /* 0x0000000235207825 */ /* 0x002fe200078e0202 */
[----:B------:R-:W-:Y:S02]  /*66c0*/  PRMT R45, R13, 0x7632, R45 ;  /* 0x000076320d2d7816 */ /* 0x000fe4000000002d */
[----:B------:R-:W-:Y:S01]  /*66d0*/  ISETP.GE.AND P6, PT, R4, c[0x0][0x17c], PT ;  /* 0x00005f0004007a0c */ /* 0x000fe20003fc6270 */
[----:B0-----:R-:W-:Y:S01]  /*66e0*/  IMAD.WIDE R12, R53, 0x2, R56 ;  /* 0x00000002350c7825 */ /* 0x001fe200078e0238 */
[C---:B------:R-:W-:Y:S01]  /*66f0*/  IADD3 R4, R224.reuse, 0x12, RZ ;  /* 0x00000012e0047810 */ /* 0x040fe20007ffe0ff */
[----:B------:R0:W-:Y:S01]  /*6700*/  @P3 STG.E.U16 [R32.64], R41 ;  /* 0x0000002920003986 */ /* 0x0001e2000c101504 */
[----:B------:R-:W-:Y:S01]  /*6710*/  IADD3 R8, R224, 0x11, RZ ;  /* 0x00000011e0087810 */ /* 0x000fe20007ffe0ff */
[----:B------:R-:W-:Y:S01]  /*6720*/  IMAD.WIDE R36, R55, 0x2, R2 ;  /* 0x0000000237247825 */ /* 0x000fe200078e0202 */
[----:B------:R-:W-:Y:S01]  /*6730*/  ISETP.GE.AND P3, PT, R4, c[0x0][0x17c], PT ;  /* 0x00005f0004007a0c */ /* 0x000fe20003f66270 */
[----:B------:R1:W-:Y:S01]  /*6740*/  @P2 STG.E.U16 [R12.64], R45 ;  /* 0x0000002d0c002986 */ /* 0x0003e2000c101504 */
[----:B------:R-:W-:-:S02]  /*6750*/  ISETP.LT.AND P2, PT, R228, c[0x0][0x178], !P4 ;  /* 0x00005e00e4007a0c */ /* 0x000fc40006741270 */
[----:B------:R-:W-:Y:S01]  /*6760*/  ISETP.LT.AND P4, PT, R244, c[0x0][0x178], !P4 ;  /* 0x00005e00f4007a0c */ /* 0x000fe20006781270 */
[----:B------:R2:W-:Y:S01]  /*6770*/  @P5 STG.E.U16 [R36.64], R9 ;  /* 0x0000000924005986 */ /* 0x0005e2000c101504 */
[----:B------:R-:W-:Y:S02]  /*6780*/  IADD3 R4, R224, 0x13, RZ ;  /* 0x00000013e0047810 */ /* 0x000fe40007ffe0ff */
[----:B------:R-:W-:Y:S01]  /*6790*/  ISETP.GE.AND P1, PT, R8, c[0x0][0x17c], PT ;  /* 0x00005f0008007a0c */ /* 0x000fe20003f26270 */
[C---:B0-----:R-:W-:Y:S01]  /*67a0*/  IMAD.WIDE R40, R55.reuse, 0x2, R56 ;  /* 0x0000000237287825 */ /* 0x041fe200078e0238 */
[----:B------:R-:W-:Y:S02]  /*67b0*/  IADD3 R55, R55, c[0x0][0x198], RZ ;  /* 0x0000660037377a10 */ /* 0x000fe40007ffe0ff */
[----:B------:R-:W-:Y:S02]  /*67c0*/  PRMT R33, R9, 0x7632, R33 ;  /* 0x0000763209217816 */ /* 0x000fe40000000021 */
[----:B------:R0:W-:Y:S01]  /*67d0*/  @P0 STG.E.U16 [R40.64], R5 ;  /* 0x0000000528000986 */ /* 0x0001e2000c101504 */
[----:B------:R-:W-:Y:S01]  /*67e0*/  ISETP.LT.AND P0, PT, R228, c[0x0][0x178], !P6 ;  /* 0x00005e00e4007a0c */ /* 0x000fe20007701270 */
[----:B-1----:R-:W-:Y:S01]  /*67f0*/  IMAD.WIDE R12, R55, 0x2, R2 ;  /* 0x00000002370c7825 */ /* 0x002fe200078e0202 */
[----:B------:R-:W-:-:S02]  /*6800*/  ISETP.LT.AND P6, PT, R244, c[0x0][0x178], !P6 ;  /* 0x00005e00f4007a0c */ /* 0x000fc400077c1270 */
[----:B------:R-:W-:Y:S01]  /*6810*/  ISETP.GE.AND P5, PT, R4, c[0x0][0x17c], PT ;  /* 0x00005f0004007a0c */ /* 0x000fe20003fa6270 */
[----:B--2---:R-:W-:Y:S01]  /*6820*/  IMAD.WIDE R8, R55, 0x2, R56 ;  /* 0x0000000237087825 */ /* 0x004fe200078e0238 */
[----:B------:R-:W-:Y:S01]  /*6830*/  PRMT R37, R5, 0x7632, R37 ;  /* 0x0000763205257816 */ /* 0x000fe20000000025 */
[----:B------:R1:W-:Y:S01]  /*6840*/  @P2 STG.E.U16 [R12.64], R33 ;  /* 0x000000210c002986 */ /* 0x0003e2000c101504 */
[----:B------:R-:W-:Y:S02]  /*6850*/  IADD3 R4, R224, 0x14, RZ ;  /* 0x00000014e0047810 */ /* 0x000fe40007ffe0ff */
[----:B------:R-:W-:Y:S01]  /*6860*/  IADD3 R55, R55, c[0x0][0x198], RZ ;  /* 0x0000660037377a10 */ /* 0x000fe20007ffe0ff */
[----:B------:R2:W-:Y:S01]  /*6870*/  @P4 STG.E.U16 [R8.64], R37 ;  /* 0x0000002508004986 */ /* 0x0005e2000c101504 */
[----:B------:R-:W-:Y:S02]  /*6880*/  ISETP.GE.AND P2, PT, R4, c[0x0][0x17c], PT ;  /* 0x00005f0004007a0c */ /* 0x000fe40003f46270 */
[----:B------:R-:W-:Y:S01]  /*6890*/  ISETP.LT.AND P4, PT, R228, c[0x0][0x178], !P1 ;  /* 0x00005e00e4007a0c */ /* 0x000fe20004f81270 */
[----:B0-----:R-:W-:Y:S01]  /*68a0*/  IMAD.WIDE R4, R55, 0x2, R2 ;  /* 0x0000000237047825 */ /* 0x001fe200078e0202 */
[----:B------:R-:W-:-:S02]  /*68b0*/  ISETP.LT.AND P1, PT, R244, c[0x0][0x178], !P1 ;  /* 0x00005e00f4007a0c */ /* 0x000fc40004f21270 */
[----:B------:R-:W-:Y:S01]  /*68c0*/  IADD3 R36, R224, 0x15, RZ ;  /* 0x00000015e0247810 */ /* 0x000fe20007ffe0ff */
[C---:B-1----:R-:W-:Y:S01]  /*68d0*/  IMAD.WIDE R32, R55.reuse, 0x2, R56 ;  /* 0x0000000237207825 */ /* 0x042fe200078e0238 */
[----:B------:R-:W-:Y:S01]  /*68e0*/  IADD3 R55, R55, c[0x0][0x198], RZ ;  /* 0x0000660037377a10 */ /* 0x000fe20007ffe0ff */
[----:B------:R0:W-:Y:S01]  /*68f0*/  @P0 STG.E.U16 [R4.64], R50 ;  /* 0x0000003204000986 */ /* 0x0001e2000c101504 */
[----:B------:R-:W-:Y:S02]  /*6900*/  ISETP.GE.AND P0, PT, R36, c[0x0][0x17c], PT ;  /* 0x00005f0024007a0c */ /* 0x000fe40003f06270 */
[----:B------:R-:W-:Y:S01]  /*6910*/  IADD3 R36, R224, 0x16, RZ ;  /* 0x00000016e0247810 */ /* 0x000fe20007ffe0ff */
[----:B------:R1:W-:Y:S01]  /*6920*/  @P6 STG.E.U16 [R32.64], R42 ;  /* 0x0000002a20006986 */ /* 0x0003e2000c101504 */
[----:B------:R-:W-:Y:S01]  /*6930*/  ISETP.LT.AND P6, PT, R228, c[0x0][0x178], !P3 ;  /* 0x00005e00e4007a0c */ /* 0x000fe20005fc1270 */
[----:B--2---:R-:W-:Y:S01]  /*6940*/  IMAD.WIDE R8, R55, 0x2, R2 ;  /* 0x0000000237087825 */ /* 0x004fe200078e0202 */
[----:B------:R-:W-:-:S02]  /*6950*/  ISETP.LT.AND P3, PT, R244, c[0x0][0x178], !P3 ;  /* 0x00005e00f4007a0c */ /* 0x000fc40005f61270 */
[----:B------:R-:W-:Y:S01]  /*6960*/  IADD3 R41, R224, 0x18, RZ ;  /* 0x00000018e0297810 */ /* 0x000fe20007ffe0ff */
[C---:B------:R-:W-:Y:S01]  /*6970*/  IMAD.WIDE R12, R55.reuse, 0x2, R56 ;  /* 0x00000002370c7825 */ /* 0x040fe200078e0238 */
[----:B------:R-:W-:Y:S02]  /*6980*/  IADD3 R55, R55, c[0x0][0x198], RZ ;  /* 0x0000660037377a10 */ /* 0x000fe40007ffe0ff */
[----:B0-----:R-:W-:Y:S02]  /*6990*/  PRMT R5, R50, 0x7632, R5 ;  /* 0x0000763232057816 */ /* 0x001fe40000000005 */
[----:B------:R-:W-:Y:S02]  /*69a0*/  IADD3 R37, R55, c[0x0][0x198], RZ ;  /* 0x0000660037257a10 */ /* 0x000fe40007ffe0ff */
[----:B-1----:R-:W-:Y:S01]  /*69b0*/  PRMT R33, R42, 0x7632, R33 ;  /* 0x000076322a217816 */ /* 0x002fe20000000021 */
[----:B------:R0:W-:Y:S01]  /*69c0*/  @P4 STG.E.U16 [R8.64], R5 ;  /* 0x0000000508004986 */ /* 0x0001e2000c101504 */
[----:B------:R-:W-:-:S02]  /*69d0*/  ISETP.LT.AND P4, PT, R228, c[0x0][0x178], !P5 ;  /* 0x00005e00e4007a0c */ /* 0x000fc40006f81270 */
[----:B------:R-:W-:Y:S01]  /*69e0*/  ISETP.LT.AND P5, PT, R244, c[0x0][0x178], !P5 ;  /* 0x00005e00f4007a0c */ /* 0x000fe20006fa1270 */
[----:B------:R1:W-:Y:S01]  /*69f0*/  @P1 STG.E.U16 [R12.64], R33 ;  /* 0x000000210c001986 */ /* 0x0003e2000c101504 */
[----:B------:R-:W-:Y:S02]  /*6a00*/  ISETP.GE.AND P1, PT, R36, c[0x0][0x17c], PT ;  /* 0x00005f0024007a0c */ /* 0x000fe40003f26270 */
[----:B------:R-:W-:Y:S02]  /*6a10*/  IADD3 R45, R37, c[0x0][0x198], RZ ;  /* 0x00006600252d7a10 */ /* 0x000fe40007ffe0ff */
[C---:B------:R-:W-:Y:S02]  /*6a20*/  IADD3 R36, R224.reuse, 0x17, RZ ;  /* 0x00000017e0247810 */ /* 0x040fe40007ffe0ff */
[----:B------:R-:W-:Y:S01]  /*6a30*/  IADD3 R40, R224, 0x19, RZ ;  /* 0x00000019e0287810 */ /* 0x000fe20007ffe0ff */
[----:B0-----:R-:W-:Y:S01]  /*6a40*/  IMAD.WIDE R4, R55, 0x2, R2 ;  /* 0x0000000237047825 */ /* 0x001fe200078e0202 */
[----:B------:R-:W-:-:S02]  /*6a50*/  PRMT R42, R15, 0x7632, R42 ;  /* 0x000076320f2a7816 */ /* 0x000fc4000000002a */
[----:B-----5:R-:W-:Y:S01]  /*6a60*/  PRMT R44, R28, 0x7632, R44 ;  /* 0x000076321c2c7816 */ /* 0x020fe2000000002c */
[----:B-1----:R-:W-:Y:S01]  /*6a70*/  IMAD.WIDE R32, R55, 0x2, R56 ;  /* 0x0000000237207825 */ /* 0x002fe200078e0238 */
[----:B------:R0:W-:Y:S01]  /*6a80*/  @P6 STG.E.U16 [R4.64], R46 ;  /* 0x0000002e04006986 */ /* 0x0001e2000c101504 */
[----:B------:R-:W-:Y:S02]  /*6a90*/  ISETP.GE.AND P6, PT, R36, c[0x0][0x17c], PT ;  /* 0x00005f0024007a0c */ /* 0x000fe40003fc6270 */
[--C-:B------:R-:W-:Y:S01]  /*6aa0*/  IMAD.WIDE R8, R37, 0x2, R2.reuse ;  /* 0x0000000225087825 */ /* 0x100fe200078e0202 */
[----:B------:R1:W-:Y:S01]  /*6ab0*/  @P3 STG.E.U16 [R32.64], R38 ;  /* 0x0000002620003986 */ /* 0x0003e2000c101504 */
[----:B------:R-:W-:Y:S02]  /*6ac0*/  ISETP.LT.AND P3, PT, R228, c[0x0][0x178], !P2 ;  /* 0x00005e00e4007a0c */ /* 0x000fe40005761270 */
[----:B------:R-:W-:Y:S01]  /*6ad0*/  ISETP.LT.AND P2, PT, R244, c[0x0][0x178], !P2 ;  /* 0x00005e00f4007a0c */ /* 0x000fe20005741270 */
[----:B------:R-:W-:Y:S01]  /*6ae0*/  IMAD.WIDE R12, R45, 0x2, R2 ;  /* 0x000000022d0c7825 */ /* 0x000fe200078e0202 */
[----:B0-----:R-:W-:-:S02]  /*6af0*/  PRMT R5, R46, 0x7632, R5 ;  /* 0x000076322e057816 */ /* 0x001fc40000000005 */
[----:B-1----:R-:W-:-:S03]  /*6b00*/  PRMT R33, R38, 0x7632, R33 ;  /* 0x0000763226217816 */ /* 0x002fc60000000021 */
[----:B------:R0:W-:Y:S01]  /*6b10*/  @P4 STG.E.U16 [R8.64], R5 ;  /* 0x0000000508004986 */ /* 0x0001e2000c101504 */
[----:B------:R-:W-:Y:S02]  /*6b20*/  ISETP.GE.AND P4, PT, R41, c[0x0][0x17c], PT ;  /* 0x00005f0029007a0c */ /* 0x000fe40003f86270 */
[----:B------:R-:W-:Y:S01]  /*6b30*/  PRMT R38, R14, 0x7632, R38 ;  /* 0x000076320e267816 */ /* 0x000fe20000000026 */
[----:B0-----:R-:W-:Y:S01]  /*6b40*/  IMAD.WIDE R4, R37, 0x2, R56 ;  /* 0x0000000225047825 */ /* 0x001fe200078e0238 */
[----:B------:R-:W-:-:S03]  /*6b50*/  IADD3 R9, R45, c[0x0][0x198], RZ ;  /* 0x000066002d097a10 */ /* 0x000fc60007ffe0ff */
[----:B------:R-:W-:Y:S01]  /*6b60*/  IMAD.WIDE R36, R45, 0x2, R56 ;  /* 0x000000022d247825 */ /* 0x000fe200078e0238 */
[----:B------:R0:W-:Y:S01]  /*6b70*/  @P5 STG.E.U16 [R4.64], R33 ;  /* 0x0000002104005986 */ /* 0x0001e2000c101504 */
[----:B------:R-:W-:Y:S02]  /*6b80*/  IADD3 R41, R9, c[0x0][0x198], RZ ;  /* 0x0000660009297a10 */ /* 0x000fe40007ffe0ff */
[----:B------:R-:W-:Y:S01]  /*6b90*/  ISETP.GE.AND P5, PT, R40, c[0x0][0x17c], PT ;  /* 0x00005f0028007a0c */ /* 0x000fe20003fa6270 */
[----:B------:R-:W-:Y:S01]  /*6ba0*/  @P3 STG.E.U16 [R12.64], R34 ;  /* 0x000000220c003986 */ /* 0x000fe2000c101504 */
[----:B------:R-:W-:Y:S02]  /*6bb0*/  ISETP.LT.AND P3, PT, R228, c[0x0][0x178], !P1 ;  /* 0x00005e00e4007a0c */ /* 0x000fe40004f61270 */
[----:B------:R-:W-:Y:S01]  /*6bc0*/  ISETP.LT.AND P1, PT, R244, c[0x0][0x178], !P1 ;  /* 0x00005e00f4007a0c */ /* 0x000fe20004f21270 */
[----:B------:R1:W-:Y:S01]  /*6bd0*/  @P2 STG.E.U16 [R36.64], R14 ;  /* 0x0000000e24002986 */ /* 0x0003e2000c101504 */
[----:B------:R-:W-:-:S02]  /*6be0*/  ISETP.LT.AND P2, PT, R228, c[0x0][0x178], !P0 ;  /* 0x00005e00e4007a0c */ /* 0x000fc40004741270 */
[----:B------:R-:W-:Y:S01]  /*6bf0*/  ISETP.LT.AND P0, PT, R244, c[0x0][0x178], !P0 ;  /* 0x00005e00f4007a0c */ /* 0x000fe20004701270 */
[----:B0-----:R-:W-:Y:S01]  /*6c00*/  IMAD.WIDE R4, R9, 0x2, R2 ;  /* 0x0000000209047825 */ /* 0x001fe200078e0202 */
[----:B------:R-:W-:-:S03]  /*6c10*/  PRMT R40, R35, 0x7632, R40 ;  /* 0x0000763223287816 */ /* 0x000fc60000000028 */
[----:B------:R-:W-:Y:S01]  /*6c20*/  IMAD.WIDE R8, R9, 0x2, R56 ;  /* 0x0000000209087825 */ /* 0x000fe200078e0238 */
[----:B-1----:R-:W-:-:S03]  /*6c30*/  PRMT R37, R34, 0x7632, R37 ;  /* 0x0000763222257816 */ /* 0x002fc60000000025 */
[C---:B------:R-:W-:Y:S01]  /*6c40*/  IMAD.WIDE R12, R41.reuse, 0x2, R2 ;  /* 0x00000002290c7825 */ /* 0x040fe200078e0202 */
[C---:B------:R-:W-:Y:S02]  /*6c50*/  IADD3 R34, R224.reuse, 0x1a, RZ ;  /* 0x0000001ae0227810 */ /* 0x040fe40007ffe0ff */
[----:B------:R-:W-:Y:S01]  /*6c60*/  IADD3 R14, R224, 0x1c, RZ ;  /* 0x0000001ce00e7810 */ /* 0x000fe20007ffe0ff */
[----:B------:R0:W-:Y:S01]  /*6c70*/  @P2 STG.E.U16 [R4.64], R37 ;  /* 0x0000002504002986 */ /* 0x0001e2000c101504 */
[C---:B------:R-:W-:Y:S01]  /*6c80*/  IMAD.WIDE R32, R41.reuse, 0x2, R56 ;  /* 0x0000000229207825 */ /* 0x040fe200078e0238 */
[----:B------:R-:W-:Y:S02]  /*6c90*/  IADD3 R41, R41, c[0x0][0x198], RZ ;  /* 0x0000660029297a10 */ /* 0x000fe40007ffe0ff */
[----:B------:R1:W-:Y:S01]  /*6ca0*/  @P0 STG.E.U16 [R8.64], R38 ;  /* 0x0000002608000986 */ /* 0x0003e2000c101504 */
[----:B------:R-:W-:Y:S02]  /*6cb0*/  ISETP.LT.AND P0, PT, R228, c[0x0][0x178], !P4 ;  /* 0x00005e00e4007a0c */ /* 0x000fe40006701270 */
[----:B------:R-:W-:Y:S01]  /*6cc0*/  ISETP.LT.AND P4, PT, R244, c[0x0][0x178], !P4 ;  /* 0x00005e00f4007a0c */ /* 0x000fe20006781270 */
[----:B------:R2:W-:Y:S01]  /*6cd0*/  @P3 STG.E.U16 [R12.64], R10 ;  /* 0x0000000a0c003986 */ /* 0x0005e2000c101504 */
[----:B------:R-:W-:-:S02]  /*6ce0*/  ISETP.LT.AND P3, PT, R228, c[0x0][0x178], !P6 ;  /* 0x00005e00e4007a0c */ /* 0x000fc40007761270 */
[----:B------:R-:W-:Y:S01]  /*6cf0*/  ISETP.LT.AND P6, PT, R244, c[0x0][0x178], !P6 ;  /* 0x00005e00f4007a0c */ /* 0x000fe200077c1270 */
[----:B------:R3:W-:Y:S01]  /*6d00*/  @P1 STG.E.U16 [R32.64], R6 ;  /* 0x0000000620001986 */ /* 0x0007e2000c101504 */
[C---:B0-----:R-:W-:Y:S01]  /*6d10*/  IMAD.WIDE R4, R41.reuse, 0x2, R2 ;  /* 0x0000000229047825 */ /* 0x041fe200078e0202 */
[C---:B------:R-:W-:Y:S02]  /*6d20*/  IADD3 R37, R41.reuse, c[0x0][0x198], RZ ;  /* 0x0000660029257a10 */ /* 0x040fe40007ffe0ff */
[----:B------:R-:W-:Y:S01]  /*6d30*/  ISETP.GE.AND P2, PT, R34, c[0x0][0x17c], PT ;  /* 0x00005f0022007a0c */ /* 0x000fe20003f46270 */
[----:B-1----:R-:W-:Y:S01]  /*6d40*/  IMAD.WIDE R8, R41, 0x2, R56 ;  /* 0x0000000229087825 */ /* 0x002fe200078e0238 */
[----:B------:R-:W-:Y:S02]  /*6d50*/  IADD3 R34, R224, 0x1b, RZ ;  /* 0x0000001be0227810 */ /* 0x000fe40007ffe0ff */
[----:B--2---:R-:W-:Y:S02]  /*6d60*/  PRMT R13, R10, 0x7632, R13 ;  /* 0x000076320a0d7816 */ /* 0x004fe4000000000d */
[----:B------:R-:W-:-:S02]  /*6d70*/  ISETP.GE.AND P1, PT, R34, c[0x0][0x17c], PT ;  /* 0x00005f0022007a0c */ /* 0x000fc40003f26270 */
[----:B---3--:R-:W-:Y:S01]  /*6d80*/  PRMT R33, R6, 0x7632, R33 ;  /* 0x0000763206217816 */ /* 0x008fe20000000021 */
[----:B------:R0:W-:Y:S01]  /*6d90*/  @P3 STG.E.U16 [R4.64], R13 ;  /* 0x0000000d04003986 */ /* 0x0001e2000c101504 */
[----:B------:R-:W-:Y:S02]  /*6da0*/  ISETP.GE.AND P3, PT, R14, c[0x0][0x17c], PT ;  /* 0x00005f000e007a0c */ /* 0x000fe40003f66270 */
[----:B------:R-:W-:Y:S01]  /*6db0*/  PRMT R14, R43, 0x7632, R14 ;  /* 0x000076322b0e7816 */ /* 0x000fe2000000000e */
[----:B------:R1:W-:Y:S01]  /*6dc0*/  @P6 STG.E.U16 [R8.64], R33 ;  /* 0x0000002108006986 */ /* 0x0003e2000c101504 */
[----:B------:R-:W-:Y:S02]  /*6dd0*/  ISETP.LT.AND P6, PT, R228, c[0x0][0x178], !P5 ;  /* 0x00005e00e4007a0c */ /* 0x000fe40006fc1270 */
[----:B------:R-:W-:Y:S02]  /*6de0*/  ISETP.LT.AND P5, PT, R244, c[0x0][0x178], !P5 ;  /* 0x00005e00f4007a0c */ /* 0x000fe40006fa1270 */
[----:B------:R-:W-:-:S02]  /*6df0*/  IADD3 R10, R224, 0x1e, RZ ;  /* 0x0000001ee00a7810 */ /* 0x000fc40007ffe0ff */
[----:B------:R-:W-:Y:S01]  /*6e00*/  IADD3 R6, R224, 0x1d, RZ ;  /* 0x0000001de0067810 */ /* 0x000fe20007ffe0ff */
[----:B0-----:R-:W-:-:S04]  /*6e10*/  IMAD.WIDE R12, R37, 0x2, R2 ;  /* 0x00000002250c7825 */ /* 0x001fc800078e0202 */
[C---:B-1----:R-:W-:Y:S01]  /*6e20*/  IMAD.WIDE R32, R37.reuse, 0x2, R56 ;  /* 0x0000000225207825 */ /* 0x042fe200078e0238 */
[----:B------:R-:W-:Y:S01]  /*6e30*/  IADD3 R37, R37, c[0x0][0x198], RZ ;  /* 0x0000660025257a10 */ /* 0x000fe20007ffe0ff */
[----:B------:R0:W-:Y:S01]  /*6e40*/  @P0 STG.E.U16 [R12.64], R51 ;  /* 0x000000330c000986 */ /* 0x0001e2000c101504 */
[----:B------:R-:W-:Y:S02]  /*6e50*/  PRMT R9, R51, 0x7632, R9 ;  /* 0x0000763233097816 */ /* 0x000fe40000000009 */
[C---:B------:R-:W-:Y:S01]  /*6e60*/  IADD3 R41, R37.reuse, c[0x0][0x198], RZ ;  /* 0x0000660025297a10 */ /* 0x040fe20007ffe0ff */
[----:B------:R1:W-:Y:S01]  /*6e70*/  @P4 STG.E.U16 [R32.64], R43 ;  /* 0x0000002b20004986 */ /* 0x0003e2000c101504 */
[----:B------:R-:W-:Y:S01]  /*6e80*/  ISETP.LT.AND P4, PT, R228, c[0x0][0x178], !P2 ;  /* 0x00005e00e4007a0c */ /* 0x000fe20005781270 */
[----:B------:R-:W-:Y:S01]  /*6e90*/  IMAD.WIDE R4, R37, 0x2, R2 ;  /* 0x0000000225047825 */ /* 0x000fe200078e0202 */
[----:B------:R-:W-:Y:S02]  /*6ea0*/  ISETP.LT.AND P2, PT, R244, c[0x0][0x178], !P2 ;  /* 0x00005e00f4007a0c */ /* 0x000fe40005741270 */
[----:B------:R-:W-:-:S02]  /*6eb0*/  ISETP.GE.AND P0, PT, R6, c[0x0][0x17c], PT ;  /* 0x00005f0006007a0c */ /* 0x000fc40003f06270 */
[----:B------:R2:W-:Y:S01]  /*6ec0*/  @P6 STG.E.U16 [R4.64], R9 ;  /* 0x0000000904006986 */ /* 0x0005e2000c101504 */
[----:B0-----:R-:W-:Y:S01]  /*6ed0*/  IMAD.WIDE R12, R41, 0x2, R2 ;  /* 0x00000002290c7825 */ /* 0x001fe200078e0202 */
[----:B------:R-:W-:Y:S02]  /*6ee0*/  ISETP.GE.AND P6, PT, R10, c[0x0][0x17c], PT ;  /* 0x00005f000a007a0c */ /* 0x000fe40003fc6270 */
[----:B------:R-:W-:Y:S01]  /*6ef0*/  PRMT R10, R47, 0x7632, R10 ;  /* 0x000076322f0a7816 */ /* 0x000fe2000000000a */
[C-C-:B-1----:R-:W-:Y:S01]  /*6f00*/  IMAD.WIDE R32, R41.reuse, 0x2, R56.reuse ;  /* 0x0000000229207825 */ /* 0x142fe200078e0238 */
[----:B------:R-:W-:Y:S02]  /*6f10*/  IADD3 R41, R41, c[0x0][0x198], RZ ;  /* 0x0000660029297a10 */ /* 0x000fe40007ffe0ff */
[----:B------:R-:W-:Y:S02]  /*6f20*/  IADD3 R6, R224, 0x1f, RZ ;  /* 0x0000001fe0067810 */ /* 0x000fe40007ffe0ff */
[----:B------:R-:W-:Y:S01]  /*6f30*/  IADD3 R43, R41, c[0x0][0x198], RZ ;  /* 0x00006600292b7a10 */ /* 0x000fe20007ffe0ff */
[----:B--2---:R-:W-:-:S04]  /*6f40*/  IMAD.WIDE R8, R37, 0x2, R56 ;  /* 0x0000000225087825 */ /* 0x004fc800078e0238 */
[----:B------:R-:W-:Y:S01]  /*6f50*/  IMAD.WIDE R4, R41, 0x2, R2 ;  /* 0x0000000229047825 */ /* 0x000fe200078e0202 */
[----:B------:R0:W-:Y:S01]  /*6f60*/  @P5 STG.E.U16 [R8.64], R14 ;  /* 0x0000000e08005986 */ /* 0x0001e2000c101504 */
[----:B------:R-:W-:Y:S02]  /*6f70*/  ISETP.GE.AND P5, PT, R6, c[0x0][0x17c], PT ;  /* 0x00005f0006007a0c */ /* 0x000fe40003fa6270 */
[----:B------:R-:W-:Y:S01]  /*6f80*/  IADD3 R6, R224, 0x20, RZ ;  /* 0x00000020e0067810 */ /* 0x000fe20007ffe0ff */
[----:B------:R1:W-:Y:S01]  /*6f90*/  @P4 STG.E.U16 [R12.64], R47 ;  /* 0x0000002f0c004986 */ /* 0x0003e2000c101504 */
[----:B------:R-:W-:Y:S02]  /*6fa0*/  ISETP.LT.AND P4, PT, R228, c[0x0][0x178], !P1 ;  /* 0x00005e00e4007a0c */ /* 0x000fe40004f81270 */
[----:B------:R-:W-:Y:S01]  /*6fb0*/  ISETP.LT.AND P1, PT, R244, c[0x0][0x178], !P1 ;  /* 0x00005e00f4007a0c */ /* 0x000fe20004f21270 */
[----:B------:R2:W-:Y:S01]  /*6fc0*/  @P2 STG.E.U16 [R32.64], R39 ;  /* 0x0000002720002986 */ /* 0x0005e2000c101504 */
[----:B------:R-:W-:-:S02]  /*6fd0*/  ISETP.LT.AND P2, PT, R228, c[0x0][0x178], !P3 ;  /* 0x00005e00e4007a0c */ /* 0x000fc40005f41270 */
[----:B------:R-:W-:Y:S01]  /*6fe0*/  ISETP.LT.AND P3, PT, R244, c[0x0][0x178], !P3 ;  /* 0x00005e00f4007a0c */ /* 0x000fe20005f61270 */
[----:B0-----:R-:W-:-:S04]  /*6ff0*/  IMAD.WIDE R8, R41, 0x2, R56 ;  /* 0x0000000229087825 */ /* 0x001fc800078e0238 */
[----:B-1----:R-:W-:Y:S02]  /*7000*/  IMAD.WIDE R12, R43, 0x2, R2 ;  /* 0x000000022b0c7825 */ /* 0x002fe400078e0202 */
[----:B------:R0:W-:Y:S01]  /*7010*/  @P4 STG.E.U16 [R4.64], R10 ;  /* 0x0000000a04004986 */ /* 0x0001e2000c101504 */
[----:B------:R-:W-:Y:S02]  /*7020*/  ISETP.GE.AND P4, PT, R6, c[0x0][0x17c], PT ;  /* 0x00005f0006007a0c */ /* 0x000fe40003f86270 */
[----:B--2---:R-:W-:Y:S02]  /*7030*/  PRMT R33, R39, 0x7632, R33 ;  /* 0x0000763227217816 */ /* 0x004fe40000000021 */
[----:B------:R-:W1:Y:S01]  /*7040*/  LDS.128 R36, [R59] ;  /* 0x000000003b247984 */ /* 0x000e620000000c00 */
[----:B------:R-:W-:-:S03]  /*7050*/  IADD3 R6, R224, 0x22, RZ ;  /* 0x00000022e0067810 */ /* 0x000fc60007ffe0ff */
[----:B------:R2:W-:Y:S01]  /*7060*/  @P1 STG.E.U16 [R8.64], R33 ;  /* 0x0000002108001986 */ /* 0x0005e2000c101504 */
[----:B------:R-:W-:Y:S02]  /*7070*/  ISETP.LT.AND P1, PT, R228, c[0x0][0x178], !P6 ;  /* 0x00005e00e4007a0c */ /* 0x000fe40007721270 */
[----:B------:R-:W-:Y:S01]  /*7080*/  ISETP.LT.AND P6, PT, R244, c[0x0][0x178], !P6 ;  /* 0x00005e00f4007a0c */ /* 0x000fe200077c1270 */
[----:B------:R3:W-:Y:S01]  /*7090*/  @P2 STG.E.U16 [R12.64], R35 ;  /* 0x000000230c002986 */ /* 0x0007e2000c101504 */
[----:B------:R-:W-:Y:S02]  /*70a0*/  ISETP.LT.AND P2, PT, R228, c[0x0][0x178], !P0 ;  /* 0x00005e00e4007a0c */ /* 0x000fe40004741270 */
[----:B------:R-:W-:Y:S02]  /*70b0*/  ISETP.LT.AND P0, PT, R244, c[0x0][0x178], !P0 ;  /* 0x00005e00f4007a0c */ /* 0x000fe40004701270 */
[----:B0-----:R-:W-:Y:S01]  /*70c0*/  IADD3 R10, R224, 0x21, RZ ;  /* 0x00000021e00a7810 */ /* 0x001fe20007ffe0ff */
[C---:B--2---:R-:W-:Y:S01]  /*70d0*/  IMAD.WIDE R32, R43.reuse, 0x2, R56 ;  /* 0x000000022b207825 */ /* 0x044fe200078e0238 */
[----:B------:R-:W-:-:S04]  /*70e0*/  IADD3 R43, R43, c[0x0][0x198], RZ ;  /* 0x000066002b2b7a10 */ /* 0x000fc80007ffe0ff */
[C---:B------:R-:W-:Y:S01]  /*70f0*/  IADD3 R41, R43.reuse, c[0x0][0x198], RZ ;  /* 0x000066002b297a10 */ /* 0x040fe20007ffe0ff */
[C---:B------:R-:W-:Y:S01]  /*7100*/  IMAD.WIDE R4, R43.reuse, 0x2, R2 ;  /* 0x000000022b047825 */ /* 0x040fe200078e0202 */
[----:B------:R0:W-:Y:S01]  /*7110*/  @P3 STG.E.U16 [R32.64], R15 ;  /* 0x0000000f20003986 */ /* 0x0001e2000c101504 */
[----:B------:R-:W-:Y:S02]  /*7120*/  ISETP.GE.AND P3, PT, R10, c[0x0][0x17c], PT ;  /* 0x00005f000a007a0c */ /* 0x000fe40003f66270 */
[----:B------:R-:W-:Y:S01]  /*7130*/  IMAD.WIDE R8, R43, 0x2, R56 ;  /* 0x000000022b087825 */ /* 0x000fe200078e0238 */
[----:B------:R2:W-:Y:S01]  /*7140*/  @P2 STG.E.U16 [R4.64], R40 ;  /* 0x0000002804002986 */ /* 0x0005e2000c101504 */
[----:B------:R-:W-:Y:S02]  /*7150*/  ISETP.GE.AND P2, PT, R6, c[0x0][0x17c], PT ;  /* 0x00005f0006007a0c */ /* 0x000fe40003f46270 */
[----:B---3--:R-:W-:Y:S01]  /*7160*/  IMAD.WIDE R34, R41, 0x2, R2 ;  /* 0x0000000229227825 */ /* 0x008fe200078e0202 */
[----:B------:R3:W-:Y:S01]  /*7170*/  @P0 STG.E.U16 [R8.64], R42 ;  /* 0x0000002a08000986 */ /* 0x0007e2000c101504 */
[----:B------:R-:W-:-:S03]  /*7180*/  IADD3 R6, R224, 0x23, RZ ;  /* 0x00000023e0067810 */ /* 0x000fc60007ffe0ff */
[----:B------:R4:W-:Y:S01]  /*7190*/  @P1 STG.E.U16 [R34.64], R11 ;  /* 0x0000000b22001986 */ /* 0x0009e2000c101504 */
[----:B------:R-:W-:Y:S01]  /*71a0*/  ISETP.LT.AND P1, PT, R228, c[0x0][0x178], !P5 ;  /* 0x00005e00e4007a0c */ /* 0x000fe20006f21270 */
[C---:B0-----:R-:W-:Y:S01]  /*71b0*/  IMAD.WIDE R32, R41.reuse, 0x2, R56 ;  /* 0x0000000229207825 */ /* 0x041fe200078e0238 */
[----:B------:R-:W-:Y:S01]  /*71c0*/  IADD3 R41, R41, c[0x0][0x198], RZ ;  /* 0x0000660029297a10 */ /* 0x000fe20007ffe0ff */
[----:B------:R-:W0:Y:S01]  /*71d0*/  LDS.128 R12, [R64] ;  /* 0x00000000400c7984 */ /* 0x000e220000000c00 */
[----:B------:R-:W-:Y:S02]  /*71e0*/  ISETP.LT.AND P5, PT, R244, c[0x0][0x178], !P5 ;  /* 0x00005e00f4007a0c */ /* 0x000fe40006fa1270 */
[----:B--2---:R-:W-:Y:S01]  /*71f0*/  PRMT R40, R7, 0x7632, R40 ;  /* 0x0000763207287816 */ /* 0x004fe20000000028 */
[----:B------:R2:W-:Y:S01]  /*7200*/  @P6 STG.E.U16 [R32.64], R7 ;  /* 0x0000000720006986 */ /* 0x0005e2000c101504 */
[----:B------:R-:W-:Y:S01]  /*7210*/  ISETP.LT.AND P6, PT, R228, c[0x0][0x178], !P4 ;  /* 0x00005e00e4007a0c */ /* 0x000fe200067c1270 */
[----:B------:R-:W-:Y:S01]  /*7220*/  IMAD.WIDE R4, R41, 0x2, R2 ;  /* 0x0000000229047825 */ /* 0x000fe200078e0202 */
[----:B---3--:R-:W-:-:S02]  /*7230*/  PRMT R9, R11, 0x7632, R9 ;  /* 0x000076320b097816 */ /* 0x008fc40000000009 */
[----:B------:R-:W-:Y:S02]  /*7240*/  ISETP.LT.AND P4, PT, R244, c[0x0][0x178], !P4 ;  /* 0x00005e00f4007a0c */ /* 0x000fe40006781270 */
[----:B----4-:R-:W-:Y:S01]  /*7250*/  IADD3 R35, R41, c[0x0][0x198], RZ ;  /* 0x0000660029237a10 */ /* 0x010fe20007ffe0ff */
[----:B------:R3:W-:Y:S01]  /*7260*/  @P1 STG.E.U16 [R4.64], R9 ;  /* 0x0000000904001986 */ /* 0x0007e2000c101504 */
[----:B------:R-:W-:Y:S02]  /*7270*/  ISETP.GE.AND P0, PT, R6, c[0x0][0x17c], PT ;  /* 0x00005f0006007a0c */ /* 0x000fe40003f06270 */
[C---:B------:R-:W-:Y:S01]  /*7280*/  IADD3 R6, R224.reuse, 0x25, RZ ;  /* 0x00000025e0067810 */ /* 0x040fe20007ffe0ff */
[C---:B------:R-:W-:Y:S01]  /*7290*/  IMAD.WIDE R10, R35.reuse, 0x2, R2 ;  /* 0x00000002230a7825 */ /* 0x040fe200078e0202 */
[----:B------:R-:W-:Y:S02]  /*72a0*/  IADD3 R34, R224, 0x24, RZ ;  /* 0x00000024e0227810 */ /* 0x000fe40007ffe0ff */
[----:B-1----:R-:W-:Y:S01]  /*72b0*/  PRMT R46, R36, 0x7632, R46 ;  /* 0x00007632242e7816 */ /* 0x002fe2000000002e */
[----:B--2---:R-:W-:Y:S01]  /*72c0*/  IMAD.WIDE R32, R35, 0x2, R56 ;  /* 0x0000000223207825 */ /* 0x004fe200078e0238 */
[----:B------:R-:W-:-:S03]  /*72d0*/  ISETP.GE.AND P1, PT, R34, c[0x0][0x17c], PT ;  /* 0x00005f0022007a0c */ /* 0x000fc60003f26270 */
[----:B---3--:R-:W-:Y:S01]  /*72e0*/  IMAD.WIDE R8, R41, 0x2, R56 ;  /* 0x0000000229087825 */ /* 0x008fe200078e0238 */
[----:B------:R-:W-:-:S04]  /*72f0*/  IADD3 R41, R35, c[0x0][0x198], RZ ;  /* 0x0000660023297a10 */ /* 0x000fc80007ffe0ff */
[----:B------:R1:W-:Y:S01]  /*7300*/  @P5 STG.E.U16 [R8.64], R40 ;  /* 0x0000002808005986 */ /* 0x0003e2000c101504 */
[----:B------:R-:W-:Y:S01]  /*7310*/  ISETP.GE.AND P5, PT, R6, c[0x0][0x17c], PT ;  /* 0x00005f0006007a0c */ /* 0x000fe20003fa6270 */
[C---:B------:R-:W-:Y:S01]  /*7320*/  IMAD.WIDE R34, R41.reuse, 0x2, R2 ;  /* 0x0000000229227825 */ /* 0x040fe200078e0202 */
[----:B------:R-:W-:Y:S01]  /*7330*/  IADD3 R45, R41, c[0x0][0x198], RZ ;  /* 0x00006600292d7a10 */ /* 0x000fe20007ffe0ff */
[----:B------:R2:W-:Y:S01]  /*7340*/  @P6 STG.E.U16 [R10.64], R28 ;  /* 0x0000001c0a006986 */ /* 0x0005e2000c101504 */
[----:B------:R-:W-:Y:S02]  /*7350*/  ISETP.LT.AND P6, PT, R228, c[0x0][0x178], !P2 ;  /* 0x00005e00e4007a0c */ /* 0x000fe400057c1270 */
[----:B------:R-:W-:Y:S01]  /*7360*/  ISETP.LT.AND P2, PT, R244, c[0x0][0x178], !P2 ;  /* 0x00005e00f4007a0c */ /* 0x000fe20005741270 */
[----:B------:R3:W-:Y:S01]  /*7370*/  @P4 STG.E.U16 [R32.64], R36 ;  /* 0x0000002420004986 */ /* 0x0007e2000c101504 */
[----:B------:R-:W-:Y:S01]  /*7380*/  ISETP.LT.AND P4, PT, R228, c[0x0][0x178], !P3 ;  /* 0x00005e00e4007a0c */ /* 0x000fe20005f81270 */
[----:B------:R-:W-:Y:S01]  /*7390*/  IMAD.WIDE R42, R45, 0x2, R56 ;  /* 0x000000022d2a7825 */ /* 0x000fe200078e0238 */
[----:B------:R-:W-:Y:S01]  /*73a0*/  ISETP.LT.AND P3, PT, R244, c[0x0][0x178], !P3 ;  /* 0x00005e00f4007a0c */ /* 0x000fe20005f61270 */
[----:B------:R-:W4:Y:S01]  /*73b0*/  LDS.128 R4, [R58] ;  /* 0x000000003a047984 */ /* 0x000f220000000c00 */
[----:B-1----:R-:W-:-:S02]  /*73c0*/  IADD3 R8, R224, 0x26, RZ ;  /* 0x00000026e0087810 */ /* 0x002fc40007ffe0ff */
[----:B0-----:R-:W-:Y:S02]  /*73d0*/  PRMT R48, R12, 0x7632, R48 ;  /* 0x000076320c307816 */ /* 0x001fe40000000030 */
[C---:B--2---:R-:W-:Y:S01]  /*73e0*/  IADD3 R28, R224.reuse, 0x28, RZ ;  /* 0x00000028e01c7810 */ /* 0x044fe20007ffe0ff */
[----:B---3--:R-:W-:Y:S01]  /*73f0*/  IMAD.WIDE R32, R41, 0x2, R56 ;  /* 0x0000000229207825 */ /* 0x008fe200078e0238 */
[----:B------:R-:W-:-:S03]  /*7400*/  IADD3 R36, R224, 0x27, RZ ;  /* 0x00000027e0247810 */ /* 0x000fc60007ffe0ff */
[----:B------:R0:W-:Y:S01]  /*7410*/  @P4 STG.E.U16 [R34.64], R44 ;  /* 0x0000002c22004986 */ /* 0x0001e2000c101504 */
[----:B------:R-:W-:Y:S01]  /*7420*/  ISETP.GE.AND P4, PT, R8, c[0x0][0x17c], PT ;  /* 0x00005f0008007a0c */ /* 0x000fe20003f86270 */
[C---:B------:R-:W-:Y:S01]  /*7430*/  IMAD.WIDE R40, R45.reuse, 0x2, R2 ;  /* 0x000000022d287825 */ /* 0x040fe200078e0202 */
[----:B------:R-:W-:Y:S01]  /*7440*/  IADD3 R45, R45, c[0x0][0x198], RZ ;  /* 0x000066002d2d7a10 */ /* 0x000fe20007ffe0ff */
[----:B------:R-:W1:Y:S03]  /*7450*/  LDS.128 R8, [R0] ;  /* 0x0000000000087984 */ /* 0x000e660000000c00 */
[----:B------:R-:W-:Y:S01]  /*7460*/  IADD3 R47, R45, c[0x0][0x198], RZ ;  /* 0x000066002d2f7a10 */ /* 0x000fe20007ffe0ff */
[----:B------:R2:W-:Y:S01]  /*7470*/  @P3 STG.E.U16 [R32.64], R46 ;  /* 0x0000002e20003986 */ /* 0x0005e2000c101504 */
[----:B------:R-:W-:-:S03]  /*7480*/  ISETP.LT.AND P3, PT, R228, c[0x0][0x178], !P1 ;  /* 0x00005e00e4007a0c */ /* 0x000fc60004f61270 */
[----:B------:R3:W-:Y:S01]  /*7490*/  @P6 STG.E.U16 [R40.64], R24 ;  /* 0x0000001828006986 */ /* 0x0007e2000c101504 */
[----:B------:R-:W-:Y:S01]  /*74a0*/  ISETP.LT.AND P6, PT, R244, c[0x0][0x178], !P1 ;  /* 0x00005e00f4007a0c */ /* 0x000fe20004fc1270 */
[C---:B0-----:R-:W-:Y:S01]  /*74b0*/  IMAD.WIDE R34, R45.reuse, 0x2, R56 ;  /* 0x000000022d227825 */ /* 0x041fe200078e0238 */
[----:B------:R-:W-:Y:S01]  /*74c0*/  ISETP.GE.AND P1, PT, R36, c[0x0][0x17c], PT ;  /* 0x00005f0024007a0c */ /* 0x000fe20003f26270 */
[----:B------:R0:W-:Y:S01]  /*74d0*/  @P2 STG.E.U16 [R42.64], R12 ;  /* 0x0000000c2a002986 */ /* 0x0001e2000c101504 */
[----:B------:R-:W-:Y:S02]  /*74e0*/  ISETP.LT.AND P2, PT, R228, c[0x0][0x178], !P0 ;  /* 0x00005e00e4007a0c */ /* 0x000fe40004741270 */
[----:B------:R-:W-:Y:S01]  /*74f0*/  ISETP.LT.AND P0, PT, R244, c[0x0][0x178], !P0 ;  /* 0x00005e00f4007a0c */ /* 0x000fe20004701270 */
[----:B--2---:R-:W-:Y:S01]  /*7500*/  IMAD.WIDE R32, R45, 0x2, R2 ;  /* 0x000000022d207825 */ /* 0x004fe200078e0202 */
[----:B------:R-:W-:-:S03]  /*7510*/  IADD3 R0, R224, 0x29, RZ ;  /* 0x00000029e0007810 */ /* 0x000fc60007ffe0ff */
[----:B---3--:R-:W-:Y:S01]  /*7520*/  IMAD.WIDE R40, R47, 0x2, R2 ;  /* 0x000000022f287825 */ /* 0x008fe200078e0202 */
[----:B0-----:R-:W-:Y:S02]  /*7530*/  PRMT R43, R24, 0x7632, R43 ;  /* 0x00007632182b7816 */ /* 0x001fe4000000002b */
[----:B------:R-:W-:Y:S02]  /*7540*/  PRMT R12, R20, 0x7632, R12 ;  /* 0x00007632140c7816 */ /* 0x000fe4000000000c */
[----:B----4-:R-:W-:Y:S01]  /*7550*/  PRMT R24, R4, 0x7632, R24 ;  /* 0x0000763204187816 */ /* 0x010fe20000000018 */
[----:B------:R0:W-:Y:S01]  /*7560*/  @P2 STG.E.U16 [R32.64], R43 ;  /* 0x0000002b20002986 */ /* 0x0001e2000c101504 */
[----:B------:R-:W-:-:S03]  /*7570*/  ISETP.GE.AND P2, PT, R28, c[0x0][0x17c], PT ;  /* 0x00005f001c007a0c */ /* 0x000fc60003f46270 */
[----:B------:R2:W-:Y:S01]  /*7580*/  @P0 STG.E.U16 [R34.64], R48 ;  /* 0x0000003022000986 */ /* 0x0005e2000c101504 */
[----:B------:R-:W-:Y:S02]  /*7590*/  ISETP.GE.AND P0, PT, R0, c[0x0][0x17c], PT ;  /* 0x00005f0000007a0c */ /* 0x000fe40003f06270 */
        /* <DEDUP_REMOVED lines=8> */
[----:B------:R-:W-:Y:S01]  /*7620*/  IMAD.WIDE R32, R47, 0x2, R2 ;  /* 0x000000022f207825 */ /* 0x000fe200078e0202 */
[----:B------:R-:W-:-:S03]  /*7630*/  ISETP.LT.AND P4, PT, R244, c[0x0][0x178], !P4 ;  /* 0x00005e00f4007a0c */ /* 0x000fc60006781270 */
[C---:B--2---:R-:W-:Y:S01]  /*7640*/  IMAD.WIDE R34, R47.reuse, 0x2, R56 ;  /* 0x000000022f227825 */ /* 0x044fe200078e0238 */
[----:B------:R-:W-:Y:S01]  /*7650*/  IADD3 R47, R47, c[0x0][0x198], RZ ;  /* 0x000066002f2f7a10 */ /* 0x000fe20007ffe0ff */
[----:B------:R2:W-:Y:S01]  /*7660*/  @P3 STG.E.U16 [R32.64], R12 ;  /* 0x0000000c20003986 */ /* 0x0005e2000c101504 */
[----:B------:R-:W-:Y:S02]  /*7670*/  ISETP.GE.AND P3, PT, R0, c[0x0][0x17c], PT ;  /* 0x00005f0000007a0c */ /* 0x000fe40003f66270 */
[----:B------:R-:W-:Y:S01]  /*7680*/  IADD3 R0, R224, 0x2b, RZ ;  /* 0x0000002be0007810 */ /* 0x000fe20007ffe0ff */
[C---:B---3--:R-:W-:Y:S01]  /*7690*/  IMAD.WIDE R40, R47.reuse, 0x2, R2 ;  /* 0x000000022f287825 */ /* 0x048fe200078e0202 */
[----:B------:R3:W-:Y:S01]  /*76a0*/  @P5 STG.E.U16 [R34.64], R24 ;  /* 0x0000001822005986 */ /* 0x0007e2000c101504 */
[----:B------:R-:W-:Y:S02]  /*76b0*/  ISETP.LT.AND P5, PT, R228, c[0x0][0x178], !P1 ;  /* 0x00005e00e4007a0c */ /* 0x000fe40004fa1270 */
[C---:B0-----:R-:W-:Y:S01]  /*76c0*/  IMAD.WIDE R42, R47.reuse, 0x2, R56 ;  /* 0x000000022f2a7825 */ /* 0x041fe200078e0238 */
[----:B------:R-:W-:Y:S01]  /*76d0*/  IADD3 R47, R47, c[0x0][0x198], RZ ;  /* 0x000066002f2f7a10 */ /* 0x000fe20007ffe0ff */
[----:B------:R0:W-:Y:S01]  /*76e0*/  @P6 STG.E.U16 [R40.64], R16 ;  /* 0x0000001028006986 */ /* 0x0001e2000c101504 */
[----:B------:R-:W-:-:S02]  /*76f0*/  ISETP.LT.AND P1, PT, R244, c[0x0][0x178], !P1 ;  /* 0x00005e00f4007a0c */ /* 0x000fc40004f21270 */
[----:B------:R-:W-:Y:S01]  /*7700*/  PRMT R4, R16, 0x7632, R4 ;  /* 0x0000763210047816 */ /* 0x000fe20000000004 */
[----:B-1----:R1:W-:Y:S01]  /*7710*/  @P4 STG.E.U16 [R42.64], R8 ;  /* 0x000000082a004986 */ /* 0x0023e2000c101504 */
[----:B------:R-:W-:Y:S01]  /*7720*/  ISETP.LT.AND P4, PT, R228, c[0x0][0x178], !P2 ;  /* 0x00005e00e4007a0c */ /* 0x000fe20005781270 */
[C---:B--2---:R-:W-:Y:S01]  /*7730*/  IMAD.WIDE R32, R47.reuse, 0x2, R2 ;  /* 0x000000022f207825 */ /* 0x044fe200078e0202 */
[----:B------:R-:W-:Y:S02]  /*7740*/  ISETP.LT.AND P2, PT, R244, c[0x0][0x178], !P2 ;  /* 0x00005e00f4007a0c */ /* 0x000fe40005741270 */
[----:B------:R-:W-:Y:S01]  /*7750*/  PRMT R12, R8, 0x7632, R12 ;  /* 0x00007632080c7816 */ /* 0x000fe2000000000c */
[C---:B---3--:R-:W-:Y:S01]  /*7760*/  IMAD.WIDE R34, R47.reuse, 0x2, R56 ;  /* 0x000000022f227825 */ /* 0x048fe200078e0238 */
[----:B------:R-:W-:Y:S01]  /*7770*/  IADD3 R47, R47, c[0x0][0x198], RZ ;  /* 0x000066002f2f7a10 */ /* 0x000fe20007ffe0ff */
[----:B------:R2:W-:Y:S01]  /*7780*/  @P5 STG.E.U16 [R32.64], R4 ;  /* 0x0000000420005986 */ /* 0x0005e2000c101504 */
[----:B------:R-:W-:-:S02]  /*7790*/  ISETP.LT.AND P5, PT, R228, c[0x0][0x178], !P0 ;  /* 0x00005e00e4007a0c */ /* 0x000fc400047a1270 */
[C---:B------:R-:W-:Y:S01]  /*77a0*/  IADD3 R45, R47.reuse, c[0x0][0x198], RZ ;  /* 0x000066002f2d7a10 */ /* 0x040fe20007ffe0ff */
[C---:B0-----:R-:W-:Y:S01]  /*77b0*/  IMAD.WIDE R40, R47.reuse, 0x2, R2 ;  /* 0x000000022f287825 */ /* 0x041fe200078e0202 */
[----:B------:R0:W-:Y:S01]  /*77c0*/  @P1 STG.E.U16 [R34.64], R12 ;  /* 0x0000000c22001986 */ /* 0x0001e2000c101504 */
[----:B------:R-:W-:Y:S02]  /*77d0*/  ISETP.LT.AND P0, PT, R244, c[0x0][0x178], !P0 ;  /* 0x00005e00f4007a0c */ /* 0x000fe40004701270 */
[----:B-1----:R-:W-:Y:S01]  /*77e0*/  IMAD.WIDE R42, R47, 0x2, R56 ;  /* 0x000000022f2a7825 */ /* 0x002fe200078e0238 */
[----:B------:R1:W-:Y:S01]  /*77f0*/  @P4 STG.E.U16 [R40.64], R29 ;  /* 0x0000001d28004986 */ /* 0x0003e2000c101504 */
[----:B------:R-:W-:Y:S02]  /*7800*/  IADD3 R47, R45, c[0x0][0x198], RZ ;  /* 0x000066002d2f7a10 */ /* 0x000fe40007ffe0ff */
[----:B------:R-:W-:Y:S01]  /*7810*/  PRMT R16, R29, 0x7632, R16 ;  /* 0x000076321d107816 */ /* 0x000fe20000000010 */
[----:B------:R3:W-:Y:S01]  /*7820*/  @P2 STG.E.U16 [R42.64], R37 ;  /* 0x000000252a002986 */ /* 0x0007e2000c101504 */
[----:B------:R-:W-:Y:S01]  /*7830*/  ISETP.LT.AND P2, PT, R228, c[0x0][0x178], !P3 ;  /* 0x00005e00e4007a0c */ /* 0x000fe20005f41270 */
[----:B--2---:R-:W-:Y:S01]  /*7840*/  IMAD.WIDE R32, R45, 0x2, R2 ;  /* 0x000000022d207825 */ /* 0x004fe200078e0202 */
[----:B------:R-:W-:-:S02]  /*7850*/  ISETP.LT.AND P3, PT, R244, c[0x0][0x178], !P3 ;  /* 0x00005e00f4007a0c */ /* 0x000fc40005f61270 */
[----:B------:R-:W-:Y:S01]  /*7860*/  ISETP.GE.AND P6, PT, R0, c[0x0][0x17c], PT ;  /* 0x00005f0000007a0c */ /* 0x000fe20003fc6270 */
[----:B0-----:R-:W-:Y:S01]  /*7870*/  IMAD.WIDE R34, R47, 0x2, R2 ;  /* 0x000000022f227825 */ /* 0x001fe200078e0202 */
[----:B------:R-:W-:Y:S01]  /*7880*/  PRMT R8, R37, 0x7632, R8 ;  /* 0x0000763225087816 */ /* 0x000fe20000000008 */
[----:B------:R-:W-:Y:S01]  /*7890*/  @P5 STG.E.U16 [R32.64], R16 ;  /* 0x0000001020005986 */ /* 0x000fe2000c101504 */
[C---:B------:R-:W-:Y:S01]  /*78a0*/  IADD3 R0, R224.reuse, 0x2c, RZ ;  /* 0x0000002ce0007810 */ /* 0x040fe20007ffe0ff */
[--C-:B-1----:R-:W-:Y:S01]  /*78b0*/  IMAD.WIDE R28, R45, 0x2, R56.reuse ;  /* 0x000000022d1c7825 */ /* 0x102fe200078e0238 */
[----:B------:R-:W-:Y:S02]  /*78c0*/  IADD3 R4, R224, 0x2e, RZ ;  /* 0x0000002ee0047810 */ /* 0x000fe40007ffe0ff */
[----:B------:R-:W-:Y:S01]  /*78d0*/  ISETP.GE.AND P1, PT, R0, c[0x0][0x17c], PT ;  /* 0x00005f0000007a0c */ /* 0x000fe20003f26270 */
[C---:B------:R-:W-:Y:S01]  /*78e0*/  IMAD.WIDE R40, R47.reuse, 0x2, R56 ;  /* 0x000000022f287825 */ /* 0x040fe200078e0238 */
[----:B------:R0:W-:Y:S01]  /*78f0*/  @P0 STG.E.U16 [R28.64], R8 ;  /* 0x000000081c000986 */ /* 0x0001e2000c101504 */
[----:B------:R-:W-:-:S02]  /*7900*/  IADD3 R47, R47, c[0x0][0x198], RZ ;  /* 0x000066002f2f7a10 */ /* 0x000fc40007ffe0ff */
[----:B------:R-:W-:Y:S01]  /*7910*/  ISETP.GE.AND P5, PT, R4, c[0x0][0x17c], PT ;  /* 0x00005f0004007a0c */ /* 0x000fe20003fa6270 */
[----:B------:R1:W-:Y:S01]  /*7920*/  @P2 STG.E.U16 [R34.64], R25 ;  /* 0x0000001922002986 */ /* 0x0003e2000c101504 */
[----:B------:R-:W-:Y:S02]  /*7930*/  ISETP.LT.AND P2, PT, R228, c[0x0][0x178], !P6 ;  /* 0x00005e00e4007a0c */ /* 0x000fe40007741270 */
[----:B------:R-:W-:Y:S01]  /*7940*/  ISETP.LT.AND P6, PT, R244, c[0x0][0x178], !P6 ;  /* 0x00005e00f4007a0c */ /* 0x000fe200077c1270 */
[----:B------:R2:W-:Y:S01]  /*7950*/  @P3 STG.E.U16 [R40.64], R13 ;  /* 0x0000000d28003986 */ /* 0x0005e2000c101504 */
[----:B------:R-:W-:Y:S02]  /*7960*/  ISETP.LT.AND P3, PT, R228, c[0x0][0x178], !P1 ;  /* 0x00005e00e4007a0c */ /* 0x000fe40004f61270 */
[C---:B---3--:R-:W-:Y:S01]  /*7970*/  IADD3 R37, R47.reuse, c[0x0][0x198], RZ ;  /* 0x000066002f257a10 */ /* 0x048fe20007ffe0ff */
[----:B0-----:R-:W-:Y:S01]  /*7980*/  IMAD.WIDE R28, R47, 0x2, R2 ;  /* 0x000000022f1c7825 */ /* 0x001fe200078e0202 */
[----:B------:R-:W-:-:S02]  /*7990*/  IADD3 R0, R224, 0x2d, RZ ;  /* 0x0000002de0007810 */ /* 0x000fc40007ffe0ff */
[----:B------:R-:W-:Y:S01]  /*79a0*/  PRMT R4, R25, 0x7632, R4 ;  /* 0x0000763219047816 */ /* 0x000fe20000000004 */
[----:B-1----:R-:W-:Y:S01]  /*79b0*/  IMAD.WIDE R24, R37, 0x2, R2 ;  /* 0x0000000225187825 */ /* 0x002fe200078e0202 */
[----:B------:R-:W-:Y:S02]  /*79c0*/  PRMT R16, R13, 0x7632, R16 ;  /* 0x000076320d107816 */ /* 0x000fe40000000010 */
[----:B------:R-:W-:Y:S01]  /*79d0*/  ISETP.LT.AND P1, PT, R244, c[0x0][0x178], !P1 ;  /* 0x00005e00f4007a0c */ /* 0x000fe20004f21270 */
[--C-:B--2---:R-:W-:Y:S01]  /*79e0*/  IMAD.WIDE R12, R47, 0x2, R56.reuse ;  /* 0x000000022f0c7825 */ /* 0x104fe200078e0238 */
[----:B------:R-:W-:Y:S01]  /*79f0*/  ISETP.GE.AND P4, PT, R0, c[0x0][0x17c], PT ;  /* 0x00005f0000007a0c */ /* 0x000fe20003f86270 */
[----:B------:R0:W-:Y:S01]  /*7a00*/  @P2 STG.E.U16 [R28.64], R4 ;  /* 0x000000041c002986 */ /* 0x0001e2000c101504 */
[----:B------:R-:W-:Y:S01]  /*7a10*/  IADD3 R0, R224, 0x2f, RZ ;  /* 0x0000002fe0007810 */ /* 0x000fe20007ffe0ff */
[C---:B------:R-:W-:Y:S01]  /*7a20*/  IMAD.WIDE R32, R37.reuse, 0x2, R56 ;  /* 0x0000000225207825 */ /* 0x040fe200078e0238 */
[----:B------:R-:W-:Y:S01]  /*7a30*/  IADD3 R37, R37, c[0x0][0x198], RZ ;  /* 0x0000660025257a10 */ /* 0x000fe20007ffe0ff */
[----:B------:R1:W-:Y:S01]  /*7a40*/  @P6 STG.E.U16 [R12.64], R16 ;  /* 0x000000100c006986 */ /* 0x0003e2000c101504 */
[----:B------:R-:W-:-:S02]  /*7a50*/  ISETP.LT.AND P6, PT, R228, c[0x0][0x178], !P5 ;  /* 0x00005e00e4007a0c */ /* 0x000fc40006fc1270 */
[----:B------:R-:W-:Y:S01]  /*7a60*/  ISETP.LT.AND P5, PT, R244, c[0x0][0x178], !P5 ;  /* 0x00005e00f4007a0c */ /* 0x000fe20006fa1270 */
[----:B------:R2:W-:Y:S01]  /*7a70*/  @P3 STG.E.U16 [R24.64], R21 ;  /* 0x0000001518003986 */ /* 0x0005e2000c101504 */
[----:B------:R-:W-:Y:S02]  /*7a80*/  ISETP.LT.AND P3, PT, R228, c[0x0][0x178], !P4 ;  /* 0x00005e00e4007a0c */ /* 0x000fe40006761270 */
[----:B------:R-:W-:Y:S01]  /*7a90*/  ISETP.LT.AND P4, PT, R244, c[0x0][0x178], !P4 ;  /* 0x00005e00f4007a0c */ /* 0x000fe20006781270 */
[----:B------:R3:W-:Y:S01]  /*7aa0*/  @P1 STG.E.U16 [R32.64], R5 ;  /* 0x0000000520001986 */ /* 0x0007e2000c101504 */
[----:B------:R-:W-:Y:S02]  /*7ab0*/  ISETP.GE.AND P0, PT, R0, c[0x0][0x17c], PT ;  /* 0x00005f0000007a0c */ /* 0x000fe40003f06270 */
[C---:B0-----:R-:W-:Y:S01]  /*7ac0*/  IADD3 R29, R37.reuse, c[0x0][0x198], RZ ;  /* 0x00006600251d7a10 */ /* 0x041fe20007ffe0ff */
[----:B-1----:R-:W-:Y:S01]  /*7ad0*/  IMAD.WIDE R12, R37, 0x2, R2 ;  /* 0x00000002250c7825 */ /* 0x002fe200078e0202 */
[----:B------:R-:W-:-:S02]  /*7ae0*/  IADD3 R0, R224, 0x30, RZ ;  /* 0x00000030e0007810 */ /* 0x000fc40007ffe0ff */
[----:B------:R-:W-:Y:S02]  /*7af0*/  IADD3 R8, R224, 0x31, RZ ;  /* 0x00000031e0087810 */ /* 0x000fe40007ffe0ff */
[----:B--2---:R-:W-:Y:S01]  /*7b00*/  PRMT R25, R21, 0x7632, R25 ;  /* 0x0000763215197816 */ /* 0x004fe20000000019 */
[----:B------:R-:W-:Y:S01]  /*7b10*/  IMAD.WIDE R20, R29, 0x2, R2 ;  /* 0x000000021d147825 */ /* 0x000fe200078e0202 */
[----:B------:R-:W-:Y:S02]  /*7b20*/  ISETP.GE.AND P2, PT, R0, c[0x0][0x17c], PT ;  /* 0x00005f0000007a0c */ /* 0x000fe40003f46270 */
[----:B---3--:R-:W-:Y:S01]  /*7b30*/  PRMT R33, R5, 0x7632, R33 ;  /* 0x0000763205217816 */ /* 0x008fe20000000021 */
[----:B------:R-:W-:Y:S01]  /*7b40*/  IMAD.WIDE R4, R37, 0x2, R56 ;  /* 0x0000000225047825 */ /* 0x000fe200078e0238 */
[----:B------:R0:W-:Y:S01]  /*7b50*/  @P3 STG.E.U16 [R12.64], R25 ;  /* 0x000000190c003986 */ /* 0x0001e2000c101504 */
[----:B------:R-:W-:Y:S02]  /*7b60*/  PRMT R28, R9, 0x7632, R28 ;  /* 0x00007632091c7816 */ /* 0x000fe4000000001c */
[----:B------:R-:W-:Y:S01]  /*7b70*/  ISETP.GE.AND P1, PT, R8, c[0x0][0x17c], PT ;  /* 0x00005f0008007a0c */ /* 0x000fe20003f26270 */
[----:B------:R1:W-:Y:S01]  /*7b80*/  @P4 STG.E.U16 [R4.64], R33 ;  /* 0x0000002104004986 */ /* 0x0003e2000c101504 */
[----:B------:R-:W-:-:S02]  /*7b90*/  ISETP.LT.AND P4, PT, R228, c[0x0][0x178], !P0 ;  /* 0x00005e00e4007a0c */ /* 0x000fc40004781270 */
[----:B------:R-:W-:Y:S01]  /*7ba0*/  ISETP.LT.AND P0, PT, R244, c[0x0][0x178], !P0 ;  /* 0x00005e00f4007a0c */ /* 0x000fe20004701270 */
[----:B------:R-:W-:Y:S01]  /*7bb0*/  @P6 STG.E.U16 [R20.64], R17 ;  /* 0x0000001114006986 */ /* 0x000fe2000c101504 */
[----:B------:R-:W-:Y:S01]  /*7bc0*/  IADD3 R0, R224, 0x32, RZ ;  /* 0x00000032e0007810 */ /* 0x000fe20007ffe0ff */
[C---:B0-----:R-:W-:Y:S01]  /*7bd0*/  IMAD.WIDE R24, R29.reuse, 0x2, R56 ;  /* 0x000000021d187825 */ /* 0x041fe200078e0238 */
[----:B------:R-:W-:Y:S02]  /*7be0*/  IADD3 R29, R29, c[0x0][0x198], RZ ;  /* 0x000066001d1d7a10 */ /* 0x000fe40007ffe0ff */
[----:B------:R-:W-:Y:S02]  /*7bf0*/  ISETP.GE.AND P3, PT, R0, c[0x0][0x17c], PT ;  /* 0x00005f0000007a0c */ /* 0x000fe40003f66270 */
[----:B------:R0:W-:Y:S01]  /*7c00*/  @P5 STG.E.U16 [R24.64], R9 ;  /* 0x0000000918005986 */ /* 0x0001e2000c101504 */
[----:B------:R-:W-:Y:S01]  /*7c10*/  IMAD.WIDE R12, R29, 0x2, R2 ;  /* 0x000000021d0c7825 */ /* 0x000fe200078e0202 */
[----:B------:R-:W-:-:S02]  /*7c20*/  ISETP.LT.AND P5, PT, R228, c[0x0][0x178], !P2 ;  /* 0x00005e00e4007a0c */ /* 0x000fc400057a1270 */
[----:B------:R-:W-:Y:S01]  /*7c30*/  ISETP.LT.AND P2, PT, R244, c[0x0][0x178], !P2 ;  /* 0x00005e00f4007a0c */ /* 0x000fe20005741270 */
[----:B-1----:R-:W-:Y:S01]  /*7c40*/  IMAD.WIDE R4, R29, 0x2, R56 ;  /* 0x000000021d047825 */ /* 0x002fe200078e0238 */
[----:B------:R-:W-:-:S04]  /*7c50*/  IADD3 R0, R224, 0x33, RZ ;  /* 0x00000033e0007810 */ /* 0x000fc80007ffe0ff */
[----:B------:R-:W-:Y:S02]  /*7c60*/  ISETP.GE.AND P6, PT, R0, c[0x0][0x17c], PT ;  /* 0x00005f0000007a0c */ /* 0x000fe40003fc6270 */
[----:B0-----:R-:W-:Y:S02]  /*7c70*/  PRMT R25, R17, 0x7632, R25 ;  /* 0x0000763211197816 */ /* 0x001fe40000000019 */
[----:B------:R-:W-:Y:S02]  /*7c80*/  IADD3 R17, R29, c[0x0][0x198], RZ ;  /* 0x000066001d117a10 */ /* 0x000fe40007ffe0ff */
[----:B------:R-:W-:Y:S01]  /*7c90*/  IADD3 R0, R224, 0x34, RZ ;  /* 0x00000034e0007810 */ /* 0x000fe20007ffe0ff */
[----:B------:R0:W-:Y:S01]  /*7ca0*/  @P4 STG.E.U16 [R12.64], R25 ;  /* 0x000000190c004986 */ /* 0x0001e2000c101504 */
[C---:B------:R-:W-:Y:S01]  /*7cb0*/  IADD3 R21, R17.reuse, c[0x0][0x198], RZ ;  /* 0x0000660011157a10 */ /* 0x040fe20007ffe0ff */
[C---:B------:R-:W-:Y:S01]  /*7cc0*/  IMAD.WIDE R8, R17.reuse, 0x2, R2 ;  /* 0x0000000211087825 */ /* 0x040fe200078e0202 */
[----:B------:R-:W-:Y:S01]  /*7cd0*/  ISETP.GE.AND P4, PT, R0, c[0x0][0x17c], PT ;  /* 0x00005f0000007a0c */ /* 0x000fe20003f86270 */
[----:B------:R1:W-:Y:S01]  /*7ce0*/  @P0 STG.E.U16 [R4.64], R28 ;  /* 0x0000001c04000986 */ /* 0x0003e2000c101504 */
[----:B------:R-:W-:Y:S01]  /*7cf0*/  ISETP.LT.AND P0, PT, R228, c[0x0][0x178], !P1 ;  /* 0x00005e00e4007a0c */ /* 0x000fe20004f01270 */
[----:B------:R-:W-:Y:S01]  /*7d00*/  IMAD.WIDE R16, R17, 0x2, R56 ;  /* 0x0000000211107825 */ /* 0x000fe200078e0238 */
[----:B------:R-:W-:Y:S01]  /*7d10*/  ISETP.LT.AND P1, PT, R244, c[0x0][0x178], !P1 ;  /* 0x00005e00f4007a0c */ /* 0x000fe20004f21270 */
[----:B------:R2:W-:Y:S01]  /*7d20*/  @P5 STG.E.U16 [R8.64], R30 ;  /* 0x0000001e08005986 */ /* 0x0005e2000c101504 */
[----:B------:R-:W-:Y:S01]  /*7d30*/  IADD3 R0, R224, 0x35, RZ ;  /* 0x00000035e0007810 */ /* 0x000fe20007ffe0ff */
[----:B0-----:R-:W-:-:S02]  /*7d40*/  IMAD.WIDE R12, R21, 0x2, R2 ;  /* 0x00000002150c7825 */ /* 0x001fc400078e0202 */
[----:B------:R0:W-:Y:S01]  /*7d50*/  @P2 STG.E.U16 [R16.64], R38 ;  /* 0x0000002610002986 */ /* 0x0001e2000c101504 */
[----:B------:R-:W-:Y:S01]  /*7d60*/  ISETP.LT.AND P2, PT, R228, c[0x0][0x178], !P6 ;  /* 0x00005e00e4007a0c */ /* 0x000fe20007741270 */
[C---:B-1----:R-:W-:Y:S01]  /*7d70*/  IMAD.WIDE R4, R21.reuse, 0x2, R56 ;  /* 0x0000000215047825 */ /* 0x042fe200078e0238 */
[----:B------:R-:W-:Y:S02]  /*7d80*/  IADD3 R21, R21, c[0x0][0x198], RZ ;  /* 0x0000660015157a10 */ /* 0x000fe40007ffe0ff */
[----:B------:R-:W-:Y:S02]  /*7d90*/  ISETP.LT.AND P6, PT, R244, c[0x0][0x178], !P6 ;  /* 0x00005e00f4007a0c */ /* 0x000fe400077c1270 */
[----:B--2---:R-:W-:Y:S02]  /*7da0*/  PRMT R9, R30, 0x7632, R9 ;  /* 0x000076321e097816 */ /* 0x004fe40000000009 */
[----:B------:R-:W-:Y:S02]  /*7db0*/  IADD3 R25, R21, c[0x0][0x198], RZ ;  /* 0x0000660015197a10 */ /* 0x000fe40007ffe0ff */
[----:B0-----:R-:W-:Y:S01]  /*7dc0*/  PRMT R17, R38, 0x7632, R17 ;  /* 0x0000763226117816 */ /* 0x001fe20000000011 */
[----:B------:R0:W-:Y:S01]  /*7dd0*/  @P0 STG.E.U16 [R12.64], R9 ;  /* 0x000000090c000986 */ /* 0x0001e2000c101504 */
[----:B------:R-:W-:-:S02]  /*7de0*/  ISETP.LT.AND P0, PT, R228, c[0x0][0x178], !P3 ;  /* 0x00005e00e4007a0c */ /* 0x000fc40005f01270 */
[----:B------:R-:W-:Y:S01]  /*7df0*/  ISETP.LT.AND P3, PT, R244, c[0x0][0x178], !P3 ;  /* 0x00005e00f4007a0c */ /* 0x000fe20005f61270 */
[----:B------:R1:W-:Y:S01]  /*7e00*/  @P1 STG.E.U16 [R4.64], R17 ;  /* 0x0000001104001986 */ /* 0x0003e2000c101504 */
[----:B------:R-:W-:Y:S02]  /*7e10*/  IADD3 R29, R25, c[0x0][0x198], RZ ;  /* 0x00006600191d7a10 */ /* 0x000fe40007ffe0ff */
[----:B------:R-:W-:Y:S02]  /*7e20*/  ISETP.GE.AND P5, PT, R0, c[0x0][0x17c], PT ;  /* 0x00005f0000007a0c */ /* 0x000fe40003fa6270 */
[----:B------:R-:W-:Y:S01]  /*7e30*/  IADD3 R0, R224, 0x36, RZ ;  /* 0x00000036e0007810 */ /* 0x000fe20007ffe0ff */
[----:B0-----:R-:W-:-:S03]  /*7e40*/  IMAD.WIDE R8, R21, 0x2, R2 ;  /* 0x0000000215087825 */ /* 0x001fc600078e0202 */
[----:B------:R-:W-:Y:S02]  /*7e50*/  ISETP.GE.AND P1, PT, R0, c[0x0][0x17c], PT ;  /* 0x00005f0000007a0c */ /* 0x000fe40003f26270 */
[----:B------:R-:W-:Y:S01]  /*7e60*/  IADD3 R0, R224, 0x37, RZ ;  /* 0x00000037e0007810 */ /* 0x000fe20007ffe0ff */
[----:B------:R-:W-:Y:S01]  /*7e70*/  IMAD.WIDE R12, R21, 0x2, R56 ;  /* 0x00000002150c7825 */ /* 0x000fe200078e0238 */
[----:B-1----:R-:W-:Y:S01]  /*7e80*/  PRMT R5, R26, 0x7632, R5 ;  /* 0x000076321a057816 */ /* 0x002fe20000000005 */
[----:B------:R0:W-:Y:S01]  /*7e90*/  @P0 STG.E.U16 [R8.64], R26 ;  /* 0x0000001a08000986 */ /* 0x0001e2000c101504 */
[----:B------:R-:W-:Y:S01]  /*7ea0*/  ISETP.GE.AND P0, PT, R0, c[0x0][0x17c], PT ;  /* 0x00005f0000007a0c */ /* 0x000fe20003f06270 */
[--C-:B------:R-:W-:Y:S01]  /*7eb0*/  IMAD.WIDE R16, R25, 0x2, R2.reuse ;  /* 0x0000000219107825 */ /* 0x100fe200078e0202 */
[----:B------:R-:W-:Y:S01]  /*7ec0*/  IADD3 R0, R224, 0x38, RZ ;  /* 0x00000038e0007810 */ /* 0x000fe20007ffe0ff */
[----:B------:R1:W-:Y:S01]  /*7ed0*/  @P3 STG.E.U16 [R12.64], R14 ;  /* 0x0000000e0c003986 */ /* 0x0003e2000c101504 */
[----:B------:R-:W-:Y:S01]  /*7ee0*/  ISETP.LT.AND P3, PT, R228, c[0x0][0x178], !P4 ;  /* 0x00005e00e4007a0c */ /* 0x000fe20006761270 */
[----:B------:R-:W-:Y:S01]  /*7ef0*/  IMAD.WIDE R20, R29, 0x2, R2 ;  /* 0x000000021d147825 */ /* 0x000fe200078e0202 */
[----:B------:R-:W-:Y:S01]  /*7f00*/  ISETP.LT.AND P4, PT, R244, c[0x0][0x178], !P4 ;  /* 0x00005e00f4007a0c */ /* 0x000fe20006781270 */
[----:B------:R2:W-:Y:S01]  /*7f10*/  @P2 STG.E.U16 [R16.64], R5 ;  /* 0x0000000510002986 */ /* 0x0005e2000c101504 */
[----:B------:R-:W-:-:S02]  /*7f20*/  ISETP.LT.AND P2, PT, R228, c[0x0][0x178], !P5 ;  /* 0x00005e00e4007a0c */ /* 0x000fc40006f41270 */
[----:B------:R-:W-:Y:S02]  /*7f30*/  ISETP.LT.AND P5, PT, R244, c[0x0][0x178], !P5 ;  /* 0x00005e00f4007a0c */ /* 0x000fe40006fa1270 */
[----:B0-----:R-:W-:Y:S02]  /*7f40*/  PRMT R9, R14, 0x7632, R9 ;  /* 0x000076320e097816 */ /* 0x001fe40000000009 */
[----:B-1----:R-:W-:Y:S01]  /*7f50*/  IADD3 R14, R224, 0x3a, RZ ;  /* 0x0000003ae00e7810 */ /* 0x002fe20007ffe0ff */
[----:B--2---:R-:W-:Y:S01]  /*7f60*/  IMAD.WIDE R4, R25, 0x2, R56 ;  /* 0x0000000219047825 */ /* 0x004fe200078e0238 */
[----:B------:R-:W-:-:S04]  /*7f70*/  IADD3 R25, R29, c[0x0][0x198], RZ ;  /* 0x000066001d197a10 */ /* 0x000fc80007ffe0ff */
[----:B------:R0:W-:Y:S01]  /*7f80*/  @P6 STG.E.U16 [R4.64], R9 ;  /* 0x0000000904006986 */ /* 0x0001e2000c101504 */
[----:B------:R-:W-:Y:S01]  /*7f90*/  IMAD.WIDE R12, R25, 0x2, R2 ;  /* 0x00000002190c7825 */ /* 0x000fe200078e0202 */
[----:B------:R-:W-:Y:S02]  /*7fa0*/  ISETP.GE.AND P6, PT, R0, c[0x0][0x17c], PT ;  /* 0x00005f0000007a0c */ /* 0x000fe40003fc6270 */
[----:B------:R1:W-:Y:S01]  /*7fb0*/  @P3 STG.E.U16 [R20.64], R22 ;  /* 0x0000001614003986 */ /* 0x0003e2000c101504 */
[----:B------:R-:W-:-:S04]  /*7fc0*/  IADD3 R0, R224, 0x39, RZ ;  /* 0x00000039e0007810 */ /* 0x000fc80007ffe0ff */
[----:B------:R-:W-:Y:S02]  /*7fd0*/  ISETP.GE.AND P3, PT, R0, c[0x0][0x17c], PT ;  /* 0x00005f0000007a0c */ /* 0x000fe40003f66270 */
[----:B------:R-:W-:Y:S01]  /*7fe0*/  IADD3 R0, R224, 0x3b, RZ ;  /* 0x0000003be0007810 */ /* 0x000fe20007ffe0ff */
[----:B0-----:R-:W-:Y:S01]  /*7ff0*/  IMAD.WIDE R8, R29, 0x2, R56 ;  /* 0x000000021d087825 */ /* 0x001fe200078e0238 */
[----:B------:R-:W-:Y:S02]  /*8000*/  PRMT R5, R22, 0x7632, R5 ;  /* 0x0000763216057816 */ /* 0x000fe40000000005 */
[----:B-1----:R-:W-:Y:S02]  /*8010*/  IADD3 R21, R25, c[0x0][0x198], RZ ;  /* 0x0000660019157a10 */ /* 0x002fe40007ffe0ff */
[----:B------:R0:W-:Y:S01]  /*8020*/  @P4 STG.E.U16 [R8.64], R6 ;  /* 0x0000000608004986 */ /* 0x0001e2000c101504 */
[----:B------:R-:W-:Y:S02]  /*8030*/  ISETP.LT.AND P4, PT, R228, c[0x0][0x178], !P1 ;  /* 0x00005e00e4007a0c */ /* 0x000fe40004f81270 */
[----:B------:R-:W-:Y:S01]  /*8040*/  ISETP.LT.AND P1, PT, R244, c[0x0][0x178], !P1 ;  /* 0x00005e00f4007a0c */ /* 0x000fe20004f21270 */
[----:B------:R1:W-:Y:S01]  /*8050*/  @P2 STG.E.U16 [R12.64], R5 ;  /* 0x000000050c002986 */ /* 0x0003e2000c101504 */
[----:B------:R-:W-:Y:S01]  /*8060*/  PRMT R20, R6, 0x7632, R20 ;  /* 0x0000763206147816 */ /* 0x000fe20000000014 */
[----:B------:R-:W-:Y:S01]  /*8070*/  IMAD.WIDE R16, R21, 0x2, R2 ;  /* 0x0000000215107825 */ /* 0x000fe200078e0202 */
[----:B------:R-:W-:-:S02]  /*8080*/  ISETP.GE.AND P2, PT, R14, c[0x0][0x17c], PT ;  /* 0x00005f000e007a0c */ /* 0x000fc40003f46270 */
[----:B------:R-:W-:Y:S01]  /*8090*/  PRMT R14, R10, 0x7632, R14 ;  /* 0x000076320a0e7816 */ /* 0x000fe2000000000e */
[----:B0-----:R-:W-:Y:S01]  /*80a0*/  IMAD.WIDE R8, R21, 0x2, R56 ;  /* 0x0000000215087825 */ /* 0x001fe200078e0238 */
[----:B------:R-:W-:-:S03]  /*80b0*/  PRMT R6, R18, 0x7632, R6 ;  /* 0x0000763212067816 */ /* 0x000fc60000000006 */
[----:B-1----:R-:W-:Y:S01]  /*80c0*/  IMAD.WIDE R4, R25, 0x2, R56 ;  /* 0x0000000219047825 */ /* 0x002fe200078e0238 */
[----:B------:R-:W-:-:S04]  /*80d0*/  IADD3 R13, R21, c[0x0][0x198], RZ ;  /* 0x00006600150d7a10 */ /* 0x000fc80007ffe0ff */
[----:B------:R0:W-:Y:S01]  /*80e0*/  @P5 STG.E.U16 [R4.64], R20 ;  /* 0x0000001404005986 */ /* 0x0001e2000c101504 */
[C---:B------:R-:W-:Y:S02]  /*80f0*/  IADD3 R21, R13.reuse, c[0x0][0x198], RZ ;  /* 0x000066000d157a10 */ /* 0x040fe40007ffe0ff */
[----:B------:R-:W-:Y:S01]  /*8100*/  ISETP.GE.AND P5, PT, R0, c[0x0][0x17c], PT ;  /* 0x00005f0000007a0c */ /* 0x000fe20003fa6270 */
[----:B------:R1:W-:Y:S01]  /*8110*/  @P4 STG.E.U16 [R16.64], R18 ;  /* 0x0000001210004986 */ /* 0x0003e2000c101504 */
[----:B------:R-:W-:Y:S02]  /*8120*/  ISETP.LT.AND P4, PT, R228, c[0x0][0x178], !P0 ;  /* 0x00005e00e4007a0c */ /* 0x000fe40004781270 */
[----:B------:R-:W-:Y:S01]  /*8130*/  ISETP.LT.AND P0, PT, R244, c[0x0][0x178], !P0 ;  /* 0x00005e00f4007a0c */ /* 0x000fe20004701270 */
[----:B------:R2:W-:Y:S01]  /*8140*/  @P1 STG.E.U16 [R8.64], R10 ;  /* 0x0000000a08001986 */ /* 0x0005e2000c101504 */
[----:B------:R-:W-:Y:S02]  /*8150*/  ISETP.LT.AND P1, PT, R228, c[0x0][0x178], !P6 ;  /* 0x00005e00e4007a0c */ /* 0x000fe40007721270 */
[----:B------:R-:W-:Y:S01]  /*8160*/  ISETP.LT.AND P6, PT, R244, c[0x0][0x178], !P6 ;  /* 0x00005e00f4007a0c */ /* 0x000fe200077c1270 */
[----:B0-----:R-:W-:Y:S01]  /*8170*/  IMAD.WIDE R4, R13, 0x2, R2 ;  /* 0x000000020d047825 */ /* 0x001fe200078e0202 */
[----:B------:R-:W-:-:S03]  /*8180*/  IADD3 R0, R224, 0x3c, RZ ;  /* 0x0000003ce0007810 */ /* 0x000fc60007ffe0ff */
[----:B------:R-:W-:Y:S01]  /*8190*/  IMAD.WIDE R12, R13, 0x2, R56 ;  /* 0x000000020d0c7825 */ /* 0x000fe200078e0238 */
[----:B-1----:R-:W-:Y:S01]  /*81a0*/  PRMT R18, R39, 0x7632, R18 ;  /* 0x0000763227127816 */ /* 0x002fe20000000012 */
[----:B------:R0:W-:Y:S01]  /*81b0*/  @P4 STG.E.U16 [R4.64], R6 ;  /* 0x0000000604004986 */ /* 0x0001e2000c101504 */
[----:B------:R-:W-:Y:S01]  /*81c0*/  ISETP.GE.AND P4, PT, R0, c[0x0][0x17c], PT ;  /* 0x00005f0000007a0c */ /* 0x000fe20003f86270 */
[----:B--2---:R-:W-:Y:S01]  /*81d0*/  IMAD.WIDE R8, R21, 0x2, R2 ;  /* 0x0000000215087825 */ /* 0x004fe200078e0202 */
[----:B------:R-:W-:Y:S01]  /*81e0*/  PRMT R10, R31, 0x7632, R10 ;  /* 0x000076321f0a7816 */ /* 0x000fe2000000000a */
[----:B------:R1:W-:Y:S01]  /*81f0*/  @P0 STG.E.U16 [R12.64], R14 ;  /* 0x0000000e0c000986 */ /* 0x0003e2000c101504 */
[----:B------:R-:W-:Y:S01]  /*8200*/  ISETP.LT.AND P0, PT, R228, c[0x0][0x178], !P3 ;  /* 0x00005e00e4007a0c */ /* 0x000fe20005f01270 */
[C---:B------:R-:W-:Y:S01]  /*8210*/  IMAD.WIDE R16, R21.reuse, 0x2, R56 ;  /* 0x0000000215107825 */ /* 0x040fe200078e0238 */
[----:B------:R-:W-:Y:S01]  /*8220*/  ISETP.LT.AND P3, PT, R244, c[0x0][0x178], !P3 ;  /* 0x00005e00f4007a0c */ /* 0x000fe20005f61270 */
[----:B------:R2:W-:Y:S01]  /*8230*/  @P1 STG.E.U16 [R8.64], R31 ;  /* 0x0000001f08001986 */ /* 0x0005e2000c101504 */
[----:B------:R-:W-:-:S02]  /*8240*/  IADD3 R21, R21, c[0x0][0x198], RZ ;  /* 0x0000660015157a10 */ /* 0x000fc40007ffe0ff */
[----:B------:R-:W-:Y:S01]  /*8250*/  ISETP.LT.AND P1, PT, R228, c[0x0][0x178], !P2 ;  /* 0x00005e00e4007a0c */ /* 0x000fe20005721270 */
[----:B------:R3:W-:Y:S01]  /*8260*/  @P6 STG.E.U16 [R16.64], R39 ;  /* 0x0000002710006986 */ /* 0x0007e2000c101504 */
[C---:B------:R-:W-:Y:S01]  /*8270*/  IADD3 R25, R21.reuse, c[0x0][0x198], RZ ;  /* 0x0000660015197a10 */ /* 0x040fe20007ffe0ff */
[--C-:B0-----:R-:W-:Y:S01]  /*8280*/  IMAD.WIDE R4, R21, 0x2, R2.reuse ;  /* 0x0000000215047825 */ /* 0x101fe200078e0202 */
[----:B------:R-:W-:Y:S02]  /*8290*/  ISETP.LT.AND P2, PT, R244, c[0x0][0x178], !P2 ;  /* 0x00005e00f4007a0c */ /* 0x000fe40005741270 */
[C---:B------:R-:W-:Y:S01]  /*82a0*/  IADD3 R0, R224.reuse, 0x3e, RZ ;  /* 0x0000003ee0007810 */ /* 0x040fe20007ffe0ff */
[----:B-1----:R-:W-:Y:S01]  /*82b0*/  IMAD.WIDE R12, R25, 0x2, R2 ;  /* 0x00000002190c7825 */ /* 0x002fe200078e0202 */
[----:B------:R0:W-:Y:S01]  /*82c0*/  @P0 STG.E.U16 [R4.64], R10 ;  /* 0x0000000a04000986 */ /* 0x0001e2000c101504 */
[----:B------:R-:W-:Y:S02]  /*82d0*/  IADD3 R6, R224, 0x3d, RZ ;  /* 0x0000003de0067810 */ /* 0x000fe40007ffe0ff */
[----:B--2---:R-:W-:Y:S01]  /*82e0*/  IMAD.WIDE R8, R21, 0x2, R56 ;  /* 0x0000000215087825 */ /* 0x004fe200078e0238 */
[----:B------:R-:W-:-:S02]  /*82f0*/  ISETP.GE.AND P0, PT, R0, c[0x0][0x17c], PT ;  /* 0x00005f0000007a0c */ /* 0x000fc40003f06270 */
[----:B---3--:R-:W-:Y:S02]  /*8300*/  IADD3 R17, R25, c[0x0][0x198], RZ ;  /* 0x0000660019117a10 */ /* 0x008fe40007ffe0ff */
[----:B------:R1:W-:Y:S01]  /*8310*/  @P3 STG.E.U16 [R8.64], R18 ;  /* 0x0000001208003986 */ /* 0x0003e2000c101504 */
[C---:B------:R-:W-:Y:S02]  /*8320*/  ISETP.LT.AND P3, PT, R228.reuse, c[0x0][0x178], !P4 ;  /* 0x00005e00e4007a0c */ /* 0x040fe40006761270 */
[----:B------:R-:W-:Y:S01]  /*8330*/  IADD3 R21, R17, c[0x0][0x198], RZ ;  /* 0x0000660011157a10 */ /* 0x000fe20007ffe0ff */
[----:B------:R2:W-:Y:S01]  /*8340*/  @P1 STG.E.U16 [R12.64], R27 ;  /* 0x0000001b0c001986 */ /* 0x0005e2000c101504 */
[----:B------:R-:W-:Y:S01]  /*8350*/  ISETP.LT.AND P1, PT, R228, c[0x0][0x178], !P5 ;  /* 0x00005e00e4007a0c */ /* 0x000fe20006f21270 */
[----:B0-----:R-:W-:Y:S01]  /*8360*/  IMAD.WIDE R4, R25, 0x2, R56 ;  /* 0x0000000219047825 */ /* 0x001fe200078e0238 */
[----:B------:R-:W-:Y:S02]  /*8370*/  ISETP.LT.AND P5, PT, R244, c[0x0][0x178], !P5 ;  /* 0x00005e00f4007a0c */ /* 0x000fe40006fa1270 */
[----:B------:R-:W-:-:S02]  /*8380*/  ISETP.GE.AND P6, PT, R6, c[0x0][0x17c], PT ;  /* 0x00005f0006007a0c */ /* 0x000fc40003fc6270 */
[----:B------:R-:W-:Y:S01]  /*8390*/  PRMT R0, R27, 0x7632, R0 ;  /* 0x000076321b007816 */ /* 0x000fe20000000000 */
[----:B-1----:R-:W-:Y:S01]  /*83a0*/  IMAD.WIDE R8, R17, 0x2, R2 ;  /* 0x0000000211087825 */ /* 0x002fe200078e0202 */
[----:B------:R-:W-:Y:S01]  /*83b0*/  PRMT R6, R15, 0x7632, R6 ;  /* 0x000076320f067816 */ /* 0x000fe20000000006 */
[----:B------:R0:W-:Y:S01]  /*83c0*/  @P2 STG.E.U16 [R4.64], R15 ;  /* 0x0000000f04002986 */ /* 0x0001e2000c101504 */
[----:B------:R-:W-:Y:S01]  /*83d0*/  IADD3 R224, R224, 0x3f, RZ ;  /* 0x0000003fe0e07810 */ /* 0x000fe20007ffe0ff */
[----:B--2---:R-:W-:Y:S01]  /*83e0*/  IMAD.WIDE R12, R17, 0x2, R56 ;  /* 0x00000002110c7825 */ /* 0x004fe200078e0238 */
[----:B------:R-:W-:Y:S01]  /*83f0*/  ISETP.LT.AND P4, PT, R244, c[0x0][0x178], !P4 ;  /* 0x00005e00f4007a0c */ /* 0x000fe20006781270 */
[----:B------:R1:W-:Y:S01]  /*8400*/  @P1 STG.E.U16 [R8.64], R0 ;  /* 0x0000000008001986 */ /* 0x0003e2000c101504 */
[C---:B------:R-:W-:Y:S01]  /*8410*/  IADD3 R25, R21.reuse, c[0x0][0x198], RZ ;  /* 0x0000660015197a10 */ /* 0x040fe20007ffe0ff */
[----:B------:R-:W-:Y:S01]  /*8420*/  IMAD.WIDE R16, R21, 0x2, R2 ;  /* 0x0000000215107825 */ /* 0x000fe200078e0202 */
[----:B------:R-:W-:Y:S01]  /*8430*/  ISETP.GE.AND P2, PT, R224, c[0x0][0x17c], PT ;  /* 0x00005f00e0007a0c */ /* 0x000fe20003f46270 */
[----:B------:R2:W-:Y:S01]  /*8440*/  @P5 STG.E.U16 [R12.64], R6 ;  /* 0x000000060c005986 */ /* 0x0005e2000c101504 */
[----:B------:R-:W-:-:S02]  /*8450*/  ISETP.LT.AND P5, PT, R228, c[0x0][0x178], !P6 ;  /* 0x00005e00e4007a0c */ /* 0x000fc400077a1270 */
[----:B------:R-:W-:Y:S01]  /*8460*/  ISETP.LT.AND P6, PT, R244, c[0x0][0x178], !P6 ;  /* 0x00005e00f4007a0c */ /* 0x000fe200077c1270 */
[----:B------:R3:W-:Y:S01]  /*8470*/  @P3 STG.E.U16 [R16.64], R23 ;  /* 0x0000001710003986 */ /* 0x0007e2000c101504 */
[----:B------:R-:W-:Y:S01]  /*8480*/  ISETP.LT.AND P3, PT, R228, c[0x0][0x178], !P0 ;  /* 0x00005e00e4007a0c */ /* 0x000fe20004761270 */
[----:B0-----:R-:W-:Y:S01]  /*8490*/  IMAD.WIDE R4, R21, 0x2, R56 ;  /* 0x0000000215047825 */ /* 0x001fe200078e0238 */
[----:B------:R-:W-:Y:S02]  /*84a0*/  ISETP.LT.AND P0, PT, R244, c[0x0][0x178], !P0 ;  /* 0x00005e00f4007a0c */ /* 0x000fe40004701270 */
[C---:B------:R-:W-:Y:S01]  /*84b0*/  IADD3 R27, R25.reuse, c[0x0][0x198], RZ ;  /* 0x00006600191b7a10 */ /* 0x040fe20007ffe0ff */
[C---:B-1----:R-:W-:Y:S01]  /*84c0*/  IMAD.WIDE R8, R25.reuse, 0x2, R2 ;  /* 0x0000000219087825 */ /* 0x042fe200078e0202 */
[----:B------:R-:W-:Y:S01]  /*84d0*/  ISETP.LT.AND P1, PT, R228, c[0x0][0x178], !P2 ;  /* 0x00005e00e4007a0c */ /* 0x000fe20005721270 */
[----:B------:R0:W-:Y:S01]  /*84e0*/  @P4 STG.E.U16 [R4.64], R7 ;  /* 0x0000000704004986 */ /* 0x0001e2000c101504 */
[----:B------:R-:W-:Y:S01]  /*84f0*/  ISETP.LT.AND P2, PT, R244, c[0x0][0x178], !P2 ;  /* 0x00005e00f4007a0c */ /* 0x000fe20005741270 */
[----:B--2---:R-:W-:Y:S01]  /*8500*/  IMAD.WIDE R12, R25, 0x2, R56 ;  /* 0x00000002190c7825 */ /* 0x004fe200078e0238 */
[----:B------:R-:W-:-:S02]  /*8510*/  IADD3 R21, R27, c[0x0][0x198], RZ ;  /* 0x000066001b157a10 */ /* 0x000fc40007ffe0ff */
[----:B------:R-:W-:Y:S01]  /*8520*/  PRMT R0, R23, 0x7632, R0 ;  /* 0x0000763217007816 */ /* 0x000fe20000000000 */
[----:B------:R-:W-:Y:S01]  /*8530*/  IMAD.WIDE R14, R27, 0x2, R2 ;  /* 0x000000021b0e7825 */ /* 0x000fe200078e0202 */
[----:B------:R-:W-:-:S03]  /*8540*/  PRMT R6, R7, 0x7632, R6 ;  /* 0x0000763207067816 */ /* 0x000fc60000000006 */
[----:B---3--:R-:W-:Y:S01]  /*8550*/  IMAD.WIDE R16, R27, 0x2, R56 ;  /* 0x000000021b107825 */ /* 0x008fe200078e0238 */
[----:B------:R1:W-:Y:S01]  /*8560*/  @P5 STG.E.U16 [R8.64], R0 ;  /* 0x0000000008005986 */ /* 0x0003e2000c101504 */
[----:B0-----:R-:W-:Y:S02]  /*8570*/  PRMT R5, R19, 0x7632, R5 ;  /* 0x0000763213057816 */ /* 0x001fe40000000005 */
[C---:B------:R-:W-:Y:S01]  /*8580*/  IMAD.WIDE R2, R21.reuse, 0x2, R2 ;  /* 0x0000000215027825 */ /* 0x040fe200078e0202 */
[----:B------:R1:W-:Y:S03]  /*8590*/  @P6 STG.E.U16 [R12.64], R6 ;  /* 0x000000060c006986 */ /* 0x0003e6000c101504 */
[----:B------:R-:W-:Y:S01]  /*85a0*/  IMAD.WIDE R56, R21, 0x2, R56 ;  /* 0x0000000215387825 */ /* 0x000fe200078e0238 */
[----:B------:R1:W-:Y:S04]  /*85b0*/  @P3 STG.E.U16 [R14.64], R19 ;  /* 0x000000130e003986 */ /* 0x0003e8000c101504 */
[----:B------:R1:W-:Y:S04]  /*85c0*/  @P0 STG.E.U16 [R16.64], R11 ;  /* 0x0000000b10000986 */ /* 0x0003e8000c101504 */
[----:B------:R1:W-:Y:S01]  /*85d0*/  @P1 STG.E.U16 [R2.64], R5 ;  /* 0x0000000502001986 */ /* 0x0003e2000c101504 */
[----:B------:R-:W-:Y:S05]  /*85e0*/  @!P2 EXIT ;  /* 0x000000000000a94d */ /* 0x000fea0003800000 */
[----:B------:R-:W-:-:S05]  /*85f0*/  PRMT R28, R11, 0x7632, R28 ;  /* 0x000076320b1c7816 */ /* 0x000fca000000001c */
[----:B------:R-:W-:Y:S01]  /*8600*/  STG.E.U16 [R56.64], R28 ;  /* 0x0000001c38007986 */ /* 0x000fe2000c101504 */
[----:B------:R-:W-:Y:S05]  /*8610*/  EXIT ;  /* 0x000000000000794d */ /* 0x000fea0003800000 */
.L_x_4:
[----:B------:R-:W-:-:S00]  /*8620*/  BRA `(.L_x_4) ;  /* 0xfffffff000007947 */ /* 0x000fc0000383ffff */
[----:B------:R-:W-:-:S00]  /*8630*/  NOP ;  /* 0x0000000000007918 */ /* 0x000fc00000000000 */
        /* <DEDUP_REMOVED lines=12> */
.L_x_5:


//--------------------- .nv.shared.matmul_kernel  --------------------------
	.section	.nv.shared.matmul_kernel,"aw",@nobits
	.sectionflags	@""
	.align	16
